	.target	sm_90a

	.elftype	@"ET_EXEC"


//--------------------- .note.nv.tkinfo           --------------------------
	.section	.note.nv.tkinfo,"",@"SHT_NOTE"
	.sectionflags	@"SHF_NOTE_NV_TKINFO"
	.tkinfo
        /*0018*/ 	.word	0x00000002
        /*0030*/ 	.string	""
        /*0030*/ 	.string	"ptxas"
        /*0030*/ 	.string	"Cuda compilation tools, release 13.0, V13.0.88"
        /*0030*/ 	.string	"Build cuda_13.0.r13.0/compiler.36424714_0"
        /*0030*/ 	.string	"-arch sm_90a -m 64 "



//--------------------- .note.nv.cuinfo           --------------------------
	.section	.note.nv.cuinfo,"",@"SHT_NOTE"
	.sectionflags	@"SHF_NOTE_NV_CUINFO"
        /*0018*/ 	.short	0x0002
        /*001a*/ 	.short	0x005a
        /*001c*/ 	.short	0x0082
	.zero		2


//--------------------- .nv.info                  --------------------------
	.section	.nv.info,"",@"SHT_CUDA_INFO"
	.align	4


	//----- nvinfo : EIATTR_REGCOUNT
	.align		4
        /*0000*/ 	.byte	0x04, 0x2f
        /*0002*/ 	.short	(.L_15 - .L_14)
	.align		4
.L_14:
        /*0004*/ 	.word	index@(_ZN7cutlass13device_kernelINS_4gemm6kernel13GemmUniversalIN4cute5tupleIJiiiiEEENS1_10collective13CollectiveMmaINS1_34MainloopSm90TmaGmmaWarpSpecializedILi2ENS5_IJNS4_1CILi1EEESB_SB_EEENS1_35KernelTmaWarpSpecializedCooperativeEEENS5_IJNSA_ILi128EEENSA_ILi192EEESF_EEENS_10bfloat16_tENS5_IJlSB_lEEESI_SJ_NS4_8TiledMMAINS4_8MMA_AtomIJNS4_4SM904GMMA28MMA_64x192x16_F32BF16BF16_SSILNSN_5MajorE0ELSP_0ELNSN_7ScaleInE1ELSQ_1EEEEEENS4_6LayoutINS5_IJNSA_ILi2EEESB_SB_EEENS5_IJSB_NSA_ILi0EEESW_EEEEENS5_IJNS4_10UnderscoreESZ_SZ_EEEEENS4_13SM90_TMA_LOADENS4_14ComposedLayoutINS4_7SwizzleILi3ELi4ELi3EEENS4_18smem_ptr_flag_bitsILi16EEENST_INS5_IJNSA_ILi8EEENSA_ILi64EEEEEENS5_IJS19_SB_EEEEEEEvNS4_8identityES12_S1D_vS1E_EENS_8epilogue10collective6detail29Sm90TmaWarpSpecializedAdapterINS1H_15DefaultEpilogueISI_SJ_SJ_NS1G_6thread17LinearCombinationISI_Li1EffLNS1L_9ScaleType4KindE0ELNS_15FloatRoundStyleE2ESI_EENS1_15EpilogueDefaultEEEEEvvEEEEvNT_6ParamsE)
        /*0008*/ 	.word	0x000000a8


	//----- nvinfo : EIATTR_FRAME_SIZE
	.align		4
.L_15:
        /*000c*/ 	.byte	0x04, 0x11
        /*000e*/ 	.short	(.L_17 - .L_16)
	.align		4
.L_16:
        /*0010*/ 	.word	index@(_ZN7cutlass13device_kernelINS_4gemm6kernel13GemmUniversalIN4cute5tupleIJiiiiEEENS1_10collective13CollectiveMmaINS1_34MainloopSm90TmaGmmaWarpSpecializedILi2ENS5_IJNS4_1CILi1EEESB_SB_EEENS1_35KernelTmaWarpSpecializedCooperativeEEENS5_IJNSA_ILi128EEENSA_ILi192EEESF_EEENS_10bfloat16_tENS5_IJlSB_lEEESI_SJ_NS4_8TiledMMAINS4_8MMA_AtomIJNS4_4SM904GMMA28MMA_64x192x16_F32BF16BF16_SSILNSN_5MajorE0ELSP_0ELNSN_7ScaleInE1ELSQ_1EEEEEENS4_6LayoutINS5_IJNSA_ILi2EEESB_SB_EEENS5_IJSB_NSA_ILi0EEESW_EEEEENS5_IJNS4_10UnderscoreESZ_SZ_EEEEENS4_13SM90_TMA_LOADENS4_14ComposedLayoutINS4_7SwizzleILi3ELi4ELi3EEENS4_18smem_ptr_flag_bitsILi16EEENST_INS5_IJNSA_ILi8EEENSA_ILi64EEEEEENS5_IJS19_SB_EEEEEEEvNS4_8identityES12_S1D_vS1E_EENS_8epilogue10collective6detail29Sm90TmaWarpSpecializedAdapterINS1H_15DefaultEpilogueISI_SJ_SJ_NS1G_6thread17LinearCombinationISI_Li1EffLNS1L_9ScaleType4KindE0ELNS_15FloatRoundStyleE2ESI_EENS1_15EpilogueDefaultEEEEEvvEEEEvNT_6ParamsE)
        /*0014*/ 	.word	0x00000000


	//----- nvinfo : EIATTR_MIN_STACK_SIZE
	.align		4
.L_17:
        /*0018*/ 	.byte	0x04, 0x12
        /*001a*/ 	.short	(.L_19 - .L_18)
	.align		4
.L_18:
        /*001c*/ 	.word	index@(_ZN7cutlass13device_kernelINS_4gemm6kernel13GemmUniversalIN4cute5tupleIJiiiiEEENS1_10collective13CollectiveMmaINS1_34MainloopSm90TmaGmmaWarpSpecializedILi2ENS5_IJNS4_1CILi1EEESB_SB_EEENS1_35KernelTmaWarpSpecializedCooperativeEEENS5_IJNSA_ILi128EEENSA_ILi192EEESF_EEENS_10bfloat16_tENS5_IJlSB_lEEESI_SJ_NS4_8TiledMMAINS4_8MMA_AtomIJNS4_4SM904GMMA28MMA_64x192x16_F32BF16BF16_SSILNSN_5MajorE0ELSP_0ELNSN_7ScaleInE1ELSQ_1EEEEEENS4_6LayoutINS5_IJNSA_ILi2EEESB_SB_EEENS5_IJSB_NSA_ILi0EEESW_EEEEENS5_IJNS4_10UnderscoreESZ_SZ_EEEEENS4_13SM90_TMA_LOADENS4_14ComposedLayoutINS4_7SwizzleILi3ELi4ELi3EEENS4_18smem_ptr_flag_bitsILi16EEENST_INS5_IJNSA_ILi8EEENSA_ILi64EEEEEENS5_IJS19_SB_EEEEEEEvNS4_8identityES12_S1D_vS1E_EENS_8epilogue10collective6detail29Sm90TmaWarpSpecializedAdapterINS1H_15DefaultEpilogueISI_SJ_SJ_NS1G_6thread17LinearCombinationISI_Li1EffLNS1L_9ScaleType4KindE0ELNS_15FloatRoundStyleE2ESI_EENS1_15EpilogueDefaultEEEEEvvEEEEvNT_6ParamsE)
        /*0020*/ 	.word	0x00000000
.L_19:


//--------------------- .nv.compat                --------------------------
	.section	.nv.compat,"",@"SHT_CUDA_COMPAT_INFO"
	.align	4
        /*0000*/ 	.byte	0x02, 0x09, 0x01, 0x00, 0x02, 0x02, 0x04, 0x00, 0x02, 0x05, 0x05, 0x00, 0x03, 0x07, 0x01, 0x01
        /*0010*/ 	.byte	0x02, 0x03, 0x01, 0x00, 0x02, 0x06, 0x01, 0x00, 0x04, 0x0b, 0x08, 0x00, 0x00, 0x00, 0x00, 0x00
        /*0020*/ 	.byte	0x00, 0x00, 0x00, 0x00


//--------------------- .nv.info._ZN7cutlass13device_kernelINS_4gemm6kernel13GemmUniversalIN4cute5tupleIJiiiiEEENS1_10collective13CollectiveMmaINS1_34MainloopSm90TmaGmmaWarpSpecializedILi2ENS5_IJNS4_1CILi1EEESB_SB_EEENS1_35KernelTmaWarpSpecializedCooperativeEEENS5_IJNSA_ILi128EEENSA_ILi192EEESF_EEENS_10bfloat16_tENS5_IJlSB_lEEESI_SJ_NS4_8TiledMMAINS4_8MMA_AtomIJNS4_4SM904GMMA28MMA_64x192x16_F32BF16BF16_SSILNSN_5MajorE0ELSP_0ELNSN_7ScaleInE1ELSQ_1EEEEEENS4_6LayoutINS5_IJNSA_ILi2EEESB_SB_EEENS5_IJSB_NSA_ILi0EEESW_EEEEENS5_IJNS4_10UnderscoreESZ_SZ_EEEEENS4_13SM90_TMA_LOADENS4_14ComposedLayoutINS4_7SwizzleILi3ELi4ELi3EEENS4_18smem_ptr_flag_bitsILi16EEENST_INS5_IJNSA_ILi8EEENSA_ILi64EEEEEENS5_IJS19_SB_EEEEEEEvNS4_8identityES12_S1D_vS1E_EENS_8epilogue10collective6detail29Sm90TmaWarpSpecializedAdapterINS1H_15DefaultEpilogueISI_SJ_SJ_NS1G_6thread17LinearCombinationISI_Li1EffLNS1L_9ScaleType4KindE0ELNS_15FloatRoundStyleE2ESI_EENS1_15EpilogueDefaultEEEEEvvEEEEvNT_6ParamsE --------------------------
	.section	.nv.info._ZN7cutlass13device_kernelINS_4gemm6kernel13GemmUniversalIN4cute5tupleIJiiiiEEENS1_10collective13CollectiveMmaINS1_34MainloopSm90TmaGmmaWarpSpecializedILi2ENS5_IJNS4_1CILi1EEESB_SB_EEENS1_35KernelTmaWarpSpecializedCooperativeEEENS5_IJNSA_ILi128EEENSA_ILi192EEESF_EEENS_10bfloat16_tENS5_IJlSB_lEEESI_SJ_NS4_8TiledMMAINS4_8MMA_AtomIJNS4_4SM904GMMA28MMA_64x192x16_F32BF16BF16_SSILNSN_5MajorE0ELSP_0ELNSN_7ScaleInE1ELSQ_1EEEEEENS4_6LayoutINS5_IJNSA_ILi2EEESB_SB_EEENS5_IJSB_NSA_ILi0EEESW_EEEEENS5_IJNS4_10UnderscoreESZ_SZ_EEEEENS4_13SM90_TMA_LOADENS4_14ComposedLayoutINS4_7SwizzleILi3ELi4ELi3EEENS4_18smem_ptr_flag_bitsILi16EEENST_INS5_IJNSA_ILi8EEENSA_ILi64EEEEEENS5_IJS19_SB_EEEEEEEvNS4_8identityES12_S1D_vS1E_EENS_8epilogue10collective6detail29Sm90TmaWarpSpecializedAdapterINS1H_15DefaultEpilogueISI_SJ_SJ_NS1G_6thread17LinearCombinationISI_Li1EffLNS1L_9ScaleType4KindE0ELNS_15FloatRoundStyleE2ESI_EENS1_15EpilogueDefaultEEEEEvvEEEEvNT_6ParamsE,"",@"SHT_CUDA_INFO"
	.sectionflags	@""
	.align	4


	//----- nvinfo : EIATTR_CUDA_API_VERSION
	.align		4
        /*0000*/ 	.byte	0x04, 0x37
        /*0002*/ 	.short	(.L_21 - .L_20)
.L_20:
        /*0004*/ 	.word	0x00000082


	//----- nvinfo : EIATTR_KPARAM_INFO
	.align		4
.L_21:
        /*0008*/ 	.byte	0x04, 0x17
        /*000a*/ 	.short	(.L_23 - .L_22)
.L_22:
        /*000c*/ 	.word	0x00000000
        /*0010*/ 	.short	0x0000
        /*0012*/ 	.short	0x0070
        /*0014*/ 	.byte	0x00, 0xf0, 0x01, 0x10


	//----- nvinfo : EIATTR_SPARSE_MMA_MASK
	.align		4
.L_23:
        /*0018*/ 	.byte	0x03, 0x50
        /*001a*/ 	.short	0x0000


	//----- nvinfo : EIATTR_MAXREG_COUNT
	.align		4
        /*001c*/ 	.byte	0x03, 0x1b
        /*001e*/ 	.short	0x00a8


	//----- nvinfo : EIATTR_NUM_BARRIERS
	.align		4
        /*0020*/ 	.byte	0x02, 0x4c
        /*0022*/ 	.byte	0x01
	.zero		1


	//----- nvinfo : EIATTR_EXTERNS
	.align		4
        /*0024*/ 	.byte	0x04, 0x0f
        /*0026*/ 	.short	(.L_25 - .L_24)


	//   ....[0]....
	.align		4
.L_24:
        /*0028*/ 	.word	index@(__assertfail)


	//----- nvinfo : EIATTR_MERCURY_ISA_VERSION
	.align		4
.L_25:
        /*002c*/ 	.byte	0x03, 0x5f
        /*002e*/ 	.short	0x0101


	//----- nvinfo : EIATTR_INT_WARP_WIDE_INSTR_OFFSETS
	.align		4
        /*0030*/ 	.byte	0x04, 0x31
        /*0032*/ 	.short	(.L_27 - .L_26)


	//   ....[0]....
.L_26:
        /*0034*/ 	.word	0x00000370


	//   ....[1]....
        /*0038*/ 	.word	0x00000380


	//   ....[2]....
        /*003c*/ 	.word	0x000004a0


	//----- nvinfo : EIATTR_COOP_GROUP_MASK_REGIDS
	.align		4
.L_27:
        /*0040*/ 	.byte	0x04, 0x29
        /*0042*/ 	.short	(.L_29 - .L_28)


	//   ....[0]....
.L_28:
        /*0044*/ 	.word	0xffffffff


	//   ....[1]....
        /*0048*/ 	.word	0xffffffff


	//   ....[2]....
        /*004c*/ 	.word	0xffffffff


	//   ....[3]....
        /*0050*/ 	.word	0xffffffff


	//   ....[4]....
        /*0054*/ 	.word	0xffffffff


	//----- nvinfo : EIATTR_COOP_GROUP_INSTR_OFFSETS
	.align		4
.L_29:
        /*0058*/ 	.byte	0x04, 0x28
        /*005a*/ 	.short	(.L_31 - .L_30)


	//   ....[0]....
.L_30:
        /*005c*/ 	.word	0x00000060


	//   ....[1]....
        /*0060*/ 	.word	0x00000070


	//   ....[2]....
        /*0064*/ 	.word	0x00000130


	//   ....[3]....
        /*0068*/ 	.word	0x00000280


	//   ....[4]....
        /*006c*/ 	.word	0x00001170


	//----- nvinfo : EIATTR_REG_RECONFIG
	.align		4
.L_31:
        /*0070*/ 	.byte	0x01, 0x54
	.zero		2


	//----- nvinfo : EIATTR_SYSCALL_OFFSETS
	.align		4
        /*0074*/ 	.byte	0x04, 0x46
        /*0076*/ 	.short	(.L_33 - .L_32)


	//   ....[0]....
.L_32:
        /*0078*/ 	.word	0x00001360


	//----- nvinfo : EIATTR_MBARRIER_INSTR_OFFSETS
	.align		4
.L_33:
        /*007c*/ 	.byte	0x04, 0x39
        /*007e*/ 	.short	(.L_35 - .L_34)


	//   ....[0]....
.L_34:
        /*0080*/ 	.word	0x00000230
        /*0084*/ 	.word	0x000000ff
        /*0088*/ 	.word	0x00000000
        /*008c*/ 	.short	0x0100
        /*008e*/ 	.byte	0x08
	.zero		1


	//   ....[1]....
        /*0090*/ 	.word	0x00000240
        /*0094*/ 	.word	0x000000ff
        /*0098*/ 	.word	0x00000010
        /*009c*/ 	.short	0x0100
        /*009e*/ 	.byte	0x08
	.zero		1


	//   ....[2]....
        /*00a0*/ 	.word	0x00000250
        /*00a4*/ 	.word	0x000000ff
        /*00a8*/ 	.word	0x00000008
        /*00ac*/ 	.short	0x0100
        /*00ae*/ 	.byte	0x08
	.zero		1


	//   ....[3]....
        /*00b0*/ 	.word	0x00000260
        /*00b4*/ 	.word	0x000000ff
        /*00b8*/ 	.word	0x00000018
        /*00bc*/ 	.short	0x0100
        /*00be*/ 	.byte	0x08
	.zero		1


	//   ....[4]....
        /*00c0*/ 	.word	0x00000520
        /*00c4*/ 	.word	0x000000ff
        /*00c8*/ 	.word	0x00000030
        /*00cc*/ 	.short	0x0100
        /*00ce*/ 	.byte	0x08
	.zero		1


	//   ....[5]....
        /*00d0*/ 	.word	0x00000580
        /*00d4*/ 	.word	0x000000ff
        /*00d8*/ 	.word	0x00000038
        /*00dc*/ 	.short	0x0100
        /*00de*/ 	.byte	0x08
	.zero		1


	//   ....[6]....
        /*00e0*/ 	.word	0x000013e0
        /*00e4*/ 	.word	0x00000003
        /*00e8*/ 	.word	0x00000000
        /*00ec*/ 	.short	0x010a
        /*00ee*/ 	.byte	0x3f
	.zero		1


	//   ....[7]....
        /*00f0*/ 	.word	0x00001440
        /*00f4*/ 	.word	0x00000003
        /*00f8*/ 	.word	0x00000000
        /*00fc*/ 	.short	0x010a
        /*00fe*/ 	.byte	0x3f
	.zero		1


	//   ....[8]....
        /*0100*/ 	.word	0x00001950
        /*0104*/ 	.word	0x000000ff
        /*0108*/ 	.word	0x00000000
        /*010c*/ 	.short	0x010a
        /*010e*/ 	.byte	0x08
	.zero		1


	//   ....[9]....
        /*0110*/ 	.word	0x00001990
        /*0114*/ 	.word	0x000000ff
        /*0118*/ 	.word	0x00000000
        /*011c*/ 	.short	0x010a
        /*011e*/ 	.byte	0x08
	.zero		1


	//   ....[10]....
        /*0120*/ 	.word	0x00001db0
        /*0124*/ 	.word	0x000000ff
        /*0128*/ 	.word	0x00000000
        /*012c*/ 	.short	0x0101
        /*012e*/ 	.byte	0x07
	.zero		1


	//   ....[11]....
        /*0130*/ 	.word	0x00001f70
        /*0134*/ 	.word	0x000000ff
        /*0138*/ 	.word	0x00000000
        /*013c*/ 	.short	0x0101
        /*013e*/ 	.byte	0x04
	.zero		1


	//   ....[12]....
        /*0140*/ 	.word	0x00008e10
        /*0144*/ 	.word	0x0000000e
        /*0148*/ 	.word	0x00000010
        /*014c*/ 	.short	0x010a
        /*014e*/ 	.byte	0x3f
	.zero		1


	//   ....[13]....
        /*0150*/ 	.word	0x00009290
        /*0154*/ 	.word	0x00000005
        /*0158*/ 	.word	0x00000038
        /*015c*/ 	.short	0x0101
        /*015e*/ 	.byte	0x3f
	.zero		1


	//   ....[14]....
        /*0160*/ 	.word	0x000099a0
        /*0164*/ 	.word	0x00000007
        /*0168*/ 	.word	0x00000000
        /*016c*/ 	.short	0x010a
        /*016e*/ 	.byte	0x3f
	.zero		1


	//   ....[15]....
        /*0170*/ 	.word	0x00009a20
        /*0174*/ 	.word	0x00000003
        /*0178*/ 	.word	0x00000000
        /*017c*/ 	.short	0x010a
        /*017e*/ 	.byte	0x3f
	.zero		1


	//   ....[16]....
        /*0180*/ 	.word	0x00009a80
        /*0184*/ 	.word	0x00000003
        /*0188*/ 	.word	0x00000000
        /*018c*/ 	.short	0x010a
        /*018e*/ 	.byte	0x3f
	.zero		1


	//   ....[17]....
        /*0190*/ 	.word	0x00009ae0
        /*0194*/ 	.word	0x00000004
        /*0198*/ 	.word	0x00000000
        /*019c*/ 	.short	0x010a
        /*019e*/ 	.byte	0x3f
	.zero		1


	//   ....[18]....
        /*01a0*/ 	.word	0x00009bb0
        /*01a4*/ 	.word	0x0000000e
        /*01a8*/ 	.word	0x00000010
        /*01ac*/ 	.short	0x010a
        /*01ae*/ 	.byte	0x3f
	.zero		1


	//   ....[19]....
        /*01b0*/ 	.word	0x00009c80
        /*01b4*/ 	.word	0x00000007
        /*01b8*/ 	.word	0x00000000
        /*01bc*/ 	.short	0x010a
        /*01be*/ 	.byte	0x3f
	.zero		1


	//----- nvinfo : EIATTR_NUM_MBARRIERS
	.align		4
.L_35:
        /*01c0*/ 	.byte	0x03, 0x38
        /*01c2*/ 	.short	0x0006


	//----- nvinfo : EIATTR_EXIT_INSTR_OFFSETS
	.align		4
        /*01c4*/ 	.byte	0x04, 0x1c
        /*01c6*/ 	.short	(.L_37 - .L_36)


	//   ....[0]....
.L_36:
        /*01c8*/ 	.word	0x00000620


	//   ....[1]....
        /*01cc*/ 	.word	0x00000ef0


	//   ....[2]....
        /*01d0*/ 	.word	0x000084f0


	//   ....[3]....
        /*01d4*/ 	.word	0x00008b20


	//   ....[4]....
        /*01d8*/ 	.word	0x00009a70


	//----- nvinfo : EIATTR_MAX_THREADS
	.align		4
.L_37:
        /*01dc*/ 	.byte	0x04, 0x05
        /*01de*/ 	.short	(.L_39 - .L_38)
.L_38:
        /*01e0*/ 	.word	0x00000180
        /*01e4*/ 	.word	0x00000001
        /*01e8*/ 	.word	0x00000001


	//----- nvinfo : EIATTR_CRS_STACK_SIZE
	.align		4
.L_39:
        /*01ec*/ 	.byte	0x04, 0x1e
        /*01ee*/ 	.short	(.L_41 - .L_40)
.L_40:
        /*01f0*/ 	.word	0x00000000


	//----- nvinfo : EIATTR_CBANK_PARAM_SIZE
	.align		4
.L_41:
        /*01f4*/ 	.byte	0x03, 0x19
        /*01f6*/ 	.short	0x0470


	//----- nvinfo : EIATTR_PARAM_CBANK
	.align		4
        /*01f8*/ 	.byte	0x04, 0x0a
        /*01fa*/ 	.short	(.L_43 - .L_42)
	.align		4
.L_42:
        /*01fc*/ 	.word	index@(.nv.constant0._ZN7cutlass13device_kernelINS_4gemm6kernel13GemmUniversalIN4cute5tupleIJiiiiEEENS1_10collective13CollectiveMmaINS1_34MainloopSm90TmaGmmaWarpSpecializedILi2ENS5_IJNS4_1CILi1EEESB_SB_EEENS1_35KernelTmaWarpSpecializedCooperativeEEENS5_IJNSA_ILi128EEENSA_ILi192EEESF_EEENS_10bfloat16_tENS5_IJlSB_lEEESI_SJ_NS4_8TiledMMAINS4_8MMA_AtomIJNS4_4SM904GMMA28MMA_64x192x16_F32BF16BF16_SSILNSN_5MajorE0ELSP_0ELNSN_7ScaleInE1ELSQ_1EEEEEENS4_6LayoutINS5_IJNSA_ILi2EEESB_SB_EEENS5_IJSB_NSA_ILi0EEESW_EEEEENS5_IJNS4_10UnderscoreESZ_SZ_EEEEENS4_13SM90_TMA_LOADENS4_14ComposedLayoutINS4_7SwizzleILi3ELi4ELi3EEENS4_18smem_ptr_flag_bitsILi16EEENST_INS5_IJNSA_ILi8EEENSA_ILi64EEEEEENS5_IJS19_SB_EEEEEEEvNS4_8identityES12_S1D_vS1E_EENS_8epilogue10collective6detail29Sm90TmaWarpSpecializedAdapterINS1H_15DefaultEpilogueISI_SJ_SJ_NS1G_6thread17LinearCombinationISI_Li1EffLNS1L_9ScaleType4KindE0ELNS_15FloatRoundStyleE2ESI_EENS1_15EpilogueDefaultEEEEEvvEEEEvNT_6ParamsE)
        /*0200*/ 	.short	0x0210
        /*0202*/ 	.short	0x0470


	//----- nvinfo : EIATTR_SW_WAR
	.align		4
.L_43:
        /*0204*/ 	.byte	0x04, 0x36
        /*0206*/ 	.short	(.L_45 - .L_44)
.L_44:
        /*0208*/ 	.word	0x00000008
.L_45:


//--------------------- .nv.callgraph             --------------------------
	.section	.nv.callgraph,"",@"SHT_CUDA_CALLGRAPH"
	.align	4
	.sectionentsize	8
	.align		4
        /*0000*/ 	.word	0x00000000
	.align		4
        /*0004*/ 	.word	0xffffffff
	.align		4
        /*0008*/ 	.word	index@(_ZN7cutlass13device_kernelINS_4gemm6kernel13GemmUniversalIN4cute5tupleIJiiiiEEENS1_10collective13CollectiveMmaINS1_34MainloopSm90TmaGmmaWarpSpecializedILi2ENS5_IJNS4_1CILi1EEESB_SB_EEENS1_35KernelTmaWarpSpecializedCooperativeEEENS5_IJNSA_ILi128EEENSA_ILi192EEESF_EEENS_10bfloat16_tENS5_IJlSB_lEEESI_SJ_NS4_8TiledMMAINS4_8MMA_AtomIJNS4_4SM904GMMA28MMA_64x192x16_F32BF16BF16_SSILNSN_5MajorE0ELSP_0ELNSN_7ScaleInE1ELSQ_1EEEEEENS4_6LayoutINS5_IJNSA_ILi2EEESB_SB_EEENS5_IJSB_NSA_ILi0EEESW_EEEEENS5_IJNS4_10UnderscoreESZ_SZ_EEEEENS4_13SM90_TMA_LOADENS4_14ComposedLayoutINS4_7SwizzleILi3ELi4ELi3EEENS4_18smem_ptr_flag_bitsILi16EEENST_INS5_IJNSA_ILi8EEENSA_ILi64EEEEEENS5_IJS19_SB_EEEEEEEvNS4_8identityES12_S1D_vS1E_EENS_8epilogue10collective6detail29Sm90TmaWarpSpecializedAdapterINS1H_15DefaultEpilogueISI_SJ_SJ_NS1G_6thread17LinearCombinationISI_Li1EffLNS1L_9ScaleType4KindE0ELNS_15FloatRoundStyleE2ESI_EENS1_15EpilogueDefaultEEEEEvvEEEEvNT_6ParamsE)
	.align		4
        /*000c*/ 	.word	index@(__assertfail)
	.align		4
        /*0010*/ 	.word	0x00000000
	.align		4
        /*0014*/ 	.word	0xfffffffe
	.align		4
        /*0018*/ 	.word	0x00000000
	.align		4
        /*001c*/ 	.word	0xfffffffd
	.align		4
        /*0020*/ 	.word	0x00000000
	.align		4
        /*0024*/ 	.word	0xfffffffc


//--------------------- .nv.constant4             --------------------------
	.section	.nv.constant4,"a",@progbits
	.align	8
	.align		8
.nv.constant4:
        /*0000*/ 	.dword	__assertfail
	.align		8
        /*0008*/ 	.dword	__unnamed_1
	.align		8
        /*0010*/ 	.dword	_ZN39_INTERNAL_bf540b9c_4_k_cu_ffe40638_91364cuda3std3__45__cpo5beginE
	.align		8
        /*0018*/ 	.dword	_ZN39_INTERNAL_bf540b9c_4_k_cu_ffe40638_91364cuda3std3__45__cpo3endE
	.align		8
        /*0020*/ 	.dword	_ZN39_INTERNAL_bf540b9c_4_k_cu_ffe40638_91364cuda3std3__45__cpo6cbeginE
	.align		8
        /*0028*/ 	.dword	_ZN39_INTERNAL_bf540b9c_4_k_cu_ffe40638_91364cuda3std3__45__cpo4cendE
	.align		8
        /*0030*/ 	.dword	_ZN39_INTERNAL_bf540b9c_4_k_cu_ffe40638_91364cuda3std3__441_GLOBAL__N__bf540b9c_4_k_cu_ffe40638_91366ignoreE
	.align		8
        /*0038*/ 	.dword	_ZN39_INTERNAL_bf540b9c_4_k_cu_ffe40638_91364cuda3std3__419piecewise_constructE
	.align		8
        /*0040*/ 	.dword	_ZN39_INTERNAL_bf540b9c_4_k_cu_ffe40638_91364cuda3std3__48in_placeE
	.align		8
        /*0048*/ 	.dword	_ZN39_INTERNAL_bf540b9c_4_k_cu_ffe40638_91364cuda3std6ranges3__45__cpo4swapE
	.align		8
        /*0050*/ 	.dword	_ZN39_INTERNAL_bf540b9c_4_k_cu_ffe40638_91364cuda3std6ranges3__45__cpo9iter_moveE
	.align		8
        /*0058*/ 	.dword	_ZN39_INTERNAL_bf540b9c_4_k_cu_ffe40638_91364cute7productE
	.align		8
        /*0060*/ 	.dword	_ZN39_INTERNAL_bf540b9c_4_k_cu_ffe40638_91364cute1_E
	.align		8
        /*0068*/ 	.dword	$str$22
	.align		8
        /*0070*/ 	.dword	$str$23


//--------------------- .text._ZN7cutlass13device_kernelINS_4gemm6kernel13GemmUniversalIN4cute5tupleIJiiiiEEENS1_10collective13CollectiveMmaINS1_34MainloopSm90TmaGmmaWarpSpecializedILi2ENS5_IJNS4_1CILi1EEESB_SB_EEENS1_35KernelTmaWarpSpecializedCooperativeEEENS5_IJNSA_ILi128EEENSA_ILi192EEESF_EEENS_10bfloat16_tENS5_IJlSB_lEEESI_SJ_NS4_8TiledMMAINS4_8MMA_AtomIJNS4_4SM904GMMA28MMA_64x192x16_F32BF16BF16_SSILNSN_5MajorE0ELSP_0ELNSN_7ScaleInE1ELSQ_1EEEEEENS4_6LayoutINS5_IJNSA_ILi2EEESB_SB_EEENS5_IJSB_NSA_ILi0EEESW_EEEEENS5_IJNS4_10UnderscoreESZ_SZ_EEEEENS4_13SM90_TMA_LOADENS4_14ComposedLayoutINS4_7SwizzleILi3ELi4ELi3EEENS4_18smem_ptr_flag_bitsILi16EEENST_INS5_IJNSA_ILi8EEENSA_ILi64EEEEEENS5_IJS19_SB_EEEEEEEvNS4_8identityES12_S1D_vS1E_EENS_8epilogue10collective6detail29Sm90TmaWarpSpecializedAdapterINS1H_15DefaultEpilogueISI_SJ_SJ_NS1G_6thread17LinearCombinationISI_Li1EffLNS1L_9ScaleType4KindE0ELNS_15FloatRoundStyleE2ESI_EENS1_15EpilogueDefaultEEEEEvvEEEEvNT_6ParamsE --------------------------
	.section	.text._ZN7cutlass13device_kernelINS_4gemm6kernel13GemmUniversalIN4cute5tupleIJiiiiEEENS1_10collective13CollectiveMmaINS1_34MainloopSm90TmaGmmaWarpSpecializedILi2ENS5_IJNS4_1CILi1EEESB_SB_EEENS1_35KernelTmaWarpSpecializedCooperativeEEENS5_IJNSA_ILi128EEENSA_ILi192EEESF_EEENS_10bfloat16_tENS5_IJlSB_lEEESI_SJ_NS4_8TiledMMAINS4_8MMA_AtomIJNS4_4SM904GMMA28MMA_64x192x16_F32BF16BF16_SSILNSN_5MajorE0ELSP_0ELNSN_7ScaleInE1ELSQ_1EEEEEENS4_6LayoutINS5_IJNSA_ILi2EEESB_SB_EEENS5_IJSB_NSA_ILi0EEESW_EEEEENS5_IJNS4_10UnderscoreESZ_SZ_EEEEENS4_13SM90_TMA_LOADENS4_14ComposedLayoutINS4_7SwizzleILi3ELi4ELi3EEENS4_18smem_ptr_flag_bitsILi16EEENST_INS5_IJNSA_ILi8EEENSA_ILi64EEEEEENS5_IJS19_SB_EEEEEEEvNS4_8identityES12_S1D_vS1E_EENS_8epilogue10collective6detail29Sm90TmaWarpSpecializedAdapterINS1H_15DefaultEpilogueISI_SJ_SJ_NS1G_6thread17LinearCombinationISI_Li1EffLNS1L_9ScaleType4KindE0ELNS_15FloatRoundStyleE2ESI_EENS1_15EpilogueDefaultEEEEEvvEEEEvNT_6ParamsE,"ax",@progbits
	.align	128
.text._ZN7cutlass13device_kernelINS_4gemm6kernel13GemmUniversalIN4cute5tupleIJiiiiEEENS1_10collective13CollectiveMmaINS1_34MainloopSm90TmaGmmaWarpSpecializedILi2ENS5_IJNS4_1CILi1EEESB_SB_EEENS1_35KernelTmaWarpSpecializedCooperativeEEENS5_IJNSA_ILi128EEENSA_ILi192EEESF_EEENS_10bfloat16_tENS5_IJlSB_lEEESI_SJ_NS4_8TiledMMAINS4_8MMA_AtomIJNS4_4SM904GMMA28MMA_64x192x16_F32BF16BF16_SSILNSN_5MajorE0ELSP_0ELNSN_7ScaleInE1ELSQ_1EEEEEENS4_6LayoutINS5_IJNSA_ILi2EEESB_SB_EEENS5_IJSB_NSA_ILi0EEESW_EEEEENS5_IJNS4_10UnderscoreESZ_SZ_EEEEENS4_13SM90_TMA_LOADENS4_14ComposedLayoutINS4_7SwizzleILi3ELi4ELi3EEENS4_18smem_ptr_flag_bitsILi16EEENST_INS5_IJNSA_ILi8EEENSA_ILi64EEEEEENS5_IJS19_SB_EEEEEEEvNS4_8identityES12_S1D_vS1E_EENS_8epilogue10collective6detail29Sm90TmaWarpSpecializedAdapterINS1H_15DefaultEpilogueISI_SJ_SJ_NS1G_6thread17LinearCombinationISI_Li1EffLNS1L_9ScaleType4KindE0ELNS_15FloatRoundStyleE2ESI_EENS1_15EpilogueDefaultEEEEEvvEEEEvNT_6ParamsE:
        .type           _ZN7cutlass13device_kernelINS_4gemm6kernel13GemmUniversalIN4cute5tupleIJiiiiEEENS1_10collective13CollectiveMmaINS1_34MainloopSm90TmaGmmaWarpSpecializedILi2ENS5_IJNS4_1CILi1EEESB_SB_EEENS1_35KernelTmaWarpSpecializedCooperativeEEENS5_IJNSA_ILi128EEENSA_ILi192EEESF_EEENS_10bfloat16_tENS5_IJlSB_lEEESI_SJ_NS4_8TiledMMAINS4_8MMA_AtomIJNS4_4SM904GMMA28MMA_64x192x16_F32BF16BF16_SSILNSN_5MajorE0ELSP_0ELNSN_7ScaleInE1ELSQ_1EEEEEENS4_6LayoutINS5_IJNSA_ILi2EEESB_SB_EEENS5_IJSB_NSA_ILi0EEESW_EEEEENS5_IJNS4_10UnderscoreESZ_SZ_EEEEENS4_13SM90_TMA_LOADENS4_14ComposedLayoutINS4_7SwizzleILi3ELi4ELi3EEENS4_18smem_ptr_flag_bitsILi16EEENST_INS5_IJNSA_ILi8EEENSA_ILi64EEEEEENS5_IJS19_SB_EEEEEEEvNS4_8identityES12_S1D_vS1E_EENS_8epilogue10collective6detail29Sm90TmaWarpSpecializedAdapterINS1H_15DefaultEpilogueISI_SJ_SJ_NS1G_6thread17LinearCombinationISI_Li1EffLNS1L_9ScaleType4KindE0ELNS_15FloatRoundStyleE2ESI_EENS1_15EpilogueDefaultEEEEEvvEEEEvNT_6ParamsE,@function
        .size           _ZN7cutlass13device_kernelINS_4gemm6kernel13GemmUniversalIN4cute5tupleIJiiiiEEENS1_10collective13CollectiveMmaINS1_34MainloopSm90TmaGmmaWarpSpecializedILi2ENS5_IJNS4_1CILi1EEESB_SB_EEENS1_35KernelTmaWarpSpecializedCooperativeEEENS5_IJNSA_ILi128EEENSA_ILi192EEESF_EEENS_10bfloat16_tENS5_IJlSB_lEEESI_SJ_NS4_8TiledMMAINS4_8MMA_AtomIJNS4_4SM904GMMA28MMA_64x192x16_F32BF16BF16_SSILNSN_5MajorE0ELSP_0ELNSN_7ScaleInE1ELSQ_1EEEEEENS4_6LayoutINS5_IJNSA_ILi2EEESB_SB_EEENS5_IJSB_NSA_ILi0EEESW_EEEEENS5_IJNS4_10UnderscoreESZ_SZ_EEEEENS4_13SM90_TMA_LOADENS4_14ComposedLayoutINS4_7SwizzleILi3ELi4ELi3EEENS4_18smem_ptr_flag_bitsILi16EEENST_INS5_IJNSA_ILi8EEENSA_ILi64EEEEEENS5_IJS19_SB_EEEEEEEvNS4_8identityES12_S1D_vS1E_EENS_8epilogue10collective6detail29Sm90TmaWarpSpecializedAdapterINS1H_15DefaultEpilogueISI_SJ_SJ_NS1G_6thread17LinearCombinationISI_Li1EffLNS1L_9ScaleType4KindE0ELNS_15FloatRoundStyleE2ESI_EENS1_15EpilogueDefaultEEEEEvvEEEEvNT_6ParamsE,(.L_x_254 - _ZN7cutlass13device_kernelINS_4gemm6kernel13GemmUniversalIN4cute5tupleIJiiiiEEENS1_10collective13CollectiveMmaINS1_34MainloopSm90TmaGmmaWarpSpecializedILi2ENS5_IJNS4_1CILi1EEESB_SB_EEENS1_35KernelTmaWarpSpecializedCooperativeEEENS5_IJNSA_ILi128EEENSA_ILi192EEESF_EEENS_10bfloat16_tENS5_IJlSB_lEEESI_SJ_NS4_8TiledMMAINS4_8MMA_AtomIJNS4_4SM904GMMA28MMA_64x192x16_F32BF16BF16_SSILNSN_5MajorE0ELSP_0ELNSN_7ScaleInE1ELSQ_1EEEEEENS4_6LayoutINS5_IJNSA_ILi2EEESB_SB_EEENS5_IJSB_NSA_ILi0EEESW_EEEEENS5_IJNS4_10UnderscoreESZ_SZ_EEEEENS4_13SM90_TMA_LOADENS4_14ComposedLayoutINS4_7SwizzleILi3ELi4ELi3EEENS4_18smem_ptr_flag_bitsILi16EEENST_INS5_IJNSA_ILi8EEENSA_ILi64EEEEEENS5_IJS19_SB_EEEEEEEvNS4_8identityES12_S1D_vS1E_EENS_8epilogue10collective6detail29Sm90TmaWarpSpecializedAdapterINS1H_15DefaultEpilogueISI_SJ_SJ_NS1G_6thread17LinearCombinationISI_Li1EffLNS1L_9ScaleType4KindE0ELNS_15FloatRoundStyleE2ESI_EENS1_15EpilogueDefaultEEEEEvvEEEEvNT_6ParamsE)
        .other          _ZN7cutlass13device_kernelINS_4gemm6kernel13GemmUniversalIN4cute5tupleIJiiiiEEENS1_10collective13CollectiveMmaINS1_34MainloopSm90TmaGmmaWarpSpecializedILi2ENS5_IJNS4_1CILi1EEESB_SB_EEENS1_35KernelTmaWarpSpecializedCooperativeEEENS5_IJNSA_ILi128EEENSA_ILi192EEESF_EEENS_10bfloat16_tENS5_IJlSB_lEEESI_SJ_NS4_8TiledMMAINS4_8MMA_AtomIJNS4_4SM904GMMA28MMA_64x192x16_F32BF16BF16_SSILNSN_5MajorE0ELSP_0ELNSN_7ScaleInE1ELSQ_1EEEEEENS4_6LayoutINS5_IJNSA_ILi2EEESB_SB_EEENS5_IJSB_NSA_ILi0EEESW_EEEEENS5_IJNS4_10UnderscoreESZ_SZ_EEEEENS4_13SM90_TMA_LOADENS4_14ComposedLayoutINS4_7SwizzleILi3ELi4ELi3EEENS4_18smem_ptr_flag_bitsILi16EEENST_INS5_IJNSA_ILi8EEENSA_ILi64EEEEEENS5_IJS19_SB_EEEEEEEvNS4_8identityES12_S1D_vS1E_EENS_8epilogue10collective6detail29Sm90TmaWarpSpecializedAdapterINS1H_15DefaultEpilogueISI_SJ_SJ_NS1G_6thread17LinearCombinationISI_Li1EffLNS1L_9ScaleType4KindE0ELNS_15FloatRoundStyleE2ESI_EENS1_15EpilogueDefaultEEEEEvvEEEEvNT_6ParamsE,@"STO_CUDA_ENTRY STV_DEFAULT"
_ZN7cutlass13device_kernelINS_4gemm6kernel13GemmUniversalIN4cute5tupleIJiiiiEEENS1_10collective13CollectiveMmaINS1_34MainloopSm90TmaGmmaWarpSpecializedILi2ENS5_IJNS4_1CILi1EEESB_SB_EEENS1_35KernelTmaWarpSpecializedCooperativeEEENS5_IJNSA_ILi128EEENSA_ILi192EEESF_EEENS_10bfloat16_tENS5_IJlSB_lEEESI_SJ_NS4_8TiledMMAINS4_8MMA_AtomIJNS4_4SM904GMMA28MMA_64x192x16_F32BF16BF16_SSILNSN_5MajorE0ELSP_0ELNSN_7ScaleInE1ELSQ_1EEEEEENS4_6LayoutINS5_IJNSA_ILi2EEESB_SB_EEENS5_IJSB_NSA_ILi0EEESW_EEEEENS5_IJNS4_10UnderscoreESZ_SZ_EEEEENS4_13SM90_TMA_LOADENS4_14ComposedLayoutINS4_7SwizzleILi3ELi4ELi3EEENS4_18smem_ptr_flag_bitsILi16EEENST_INS5_IJNSA_ILi8EEENSA_ILi64EEEEEENS5_IJS19_SB_EEEEEEEvNS4_8identityES12_S1D_vS1E_EENS_8epilogue10collective6detail29Sm90TmaWarpSpecializedAdapterINS1H_15DefaultEpilogueISI_SJ_SJ_NS1G_6thread17LinearCombinationISI_Li1EffLNS1L_9ScaleType4KindE0ELNS_15FloatRoundStyleE2ESI_EENS1_15EpilogueDefaultEEEEEvvEEEEvNT_6ParamsE:
[----:B------:R-:W0:Y:S01]  /*0000*/  LDC R1, c[0x0][0x28] ;  /* 0x00000a00ff017b82 */ /* 0x000e220000000800 */
[----:B------:R-:W1:Y:S01]  /*0010*/  S2R R4, SR_TID.X ;  /* 0x0000000000047919 */ /* 0x000e620000002100 */
[----:B------:R-:W-:Y:S01]  /*0020*/  ELECT P0, URZ, PT ;  /* 0x00000000003f782f */ /* 0x000fe20003800000 */
[----:B------:R-:W-:Y:S01]  /*0030*/  BSSY B0, `(.L_x_0) ;  /* 0x000000f000007945 */ /* 0x000fe20003800000 */
[--C-:B-1----:R-:W-:Y:S02]  /*0040*/  SHF.R.U32.HI R0, RZ, 0x5, R4.reuse ;  /* 0x00000005ff007819 */ /* 0x102fe40000011604 */
[----:B------:R-:W-:-:S03]  /*0050*/  SHF.R.U32.HI R14, RZ, 0x7, R4 ;  /* 0x00000007ff0e7819 */ /* 0x000fc60000011604 */
[----:B------:R-:W1:Y:S04]  /*0060*/  SHFL.IDX PT, R5, R0, RZ, 0x1f ;  /* 0x00001fff00057589 */ /* 0x000e6800000e0000 */
[----:B------:R2:W3:Y:S01]  /*0070*/  SHFL.IDX PT, R10, R14, RZ, 0x1f ;  /* 0x00001fff0e0a7589 */ /* 0x0004e200000e0000 */
[----:B-1----:R-:W-:-:S13]  /*0080*/  ISETP.NE.OR P0, PT, R5, RZ, !P0 ;  /* 0x000000ff0500720c */ /* 0x002fda0004705670 */
[----:B0-23--:R-:W-:Y:S05]  /*0090*/  @P0 BRA `(.L_x_1) ;  /* 0x0000000000200947 */ /* 0x00dfea0003800000 */
[----:B------:R-:W-:Y:S02]  /*00a0*/  ULDC.64 UR4, c[0x0][0x198] ;  /* 0x0000660000047ab9 */ /* 0x000fe40000000a00 */
[----:B------:R-:W-:Y:S02]  /*00b0*/  UIADD3 UR6, UP0, UR4, 0xf0, URZ ;  /* 0x000000f004067890 */ /* 0x000fe4000ff1e03f */
[----:B------:R-:W-:Y:S02]  /*00c0*/  UIADD3 UR4, UP1, UR4, 0x1f0, URZ ;  /* 0x000001f004047890 */ /* 0x000fe4000ff3e03f */
[----:B------:R-:W-:Y:S02]  /*00d0*/  UIADD3.X UR7, URZ, UR5, URZ, UP0, !UPT ;  /* 0x000000053f077290 */ /* 0x000fe400087fe43f */
[----:B------:R-:W-:-:S07]  /*00e0*/  UIADD3.X UR5, URZ, UR5, URZ, UP1, !UPT ;  /* 0x000000053f057290 */ /* 0x000fce0008ffe43f */
[----:B------:R0:W-:Y:S02]  /*00f0*/  UTMACCTL.PF [UR6] ;  /* 0x00000000060079b9 */ /* 0x0001e40008040000 */
[----:B------:R0:W-:Y:S02]  /*0100*/  UTMACCTL.PF [UR4] ;  /* 0x00000000040079b9 */ /* 0x0001e40008040000 */
[----:B0-----:R-:W-:Y:S01]  /*0110*/  NOP ;  /* 0x0000000000007918 */ /* 0x001fe20000000000 */
.L_x_1:
[----:B------:R-:W-:Y:S05]  /*0120*/  BSYNC B0 ;  /* 0x0000000000007941 */ /* 0x000fea0003800000 */
.L_x_0:
[----:B------:R-:W0:Y:S02]  /*0130*/  SHFL.IDX PT, R2, R0, RZ, 0x1f ;  /* 0x00001fff00027589 */ /* 0x000e2400000e0000 */
[----:B0-----:R-:W-:-:S13]  /*0140*/  ISETP.NE.AND P0, PT, R2, RZ, PT ;  /* 0x000000ff0200720c */ /* 0x001fda0003f05270 */
[----:B------:R-:W-:Y:S05]  /*0150*/  @P0 BRA `(.L_x_2) ;  /* 0x0000000000480947 */ /* 0x000fea0003800000 */
[----:B------:R-:W0:Y:S01]  /*0160*/  S2UR UR8, SR_CgaCtaId ;  /* 0x00000000000879c3 */ /* 0x000e220000008800 */
[----:B------:R-:W-:Y:S01]  /*0170*/  UMOV UR4, 0x400 ;  /* 0x0000040000047882 */ /* 0x000fe20000000000 */
[----:B------:R-:W-:Y:S01]  /*0180*/  UMOV UR5, 0x1 ;  /* 0x0000000100057882 */ /* 0x000fe20000000000 */
[----:B------:R-:W-:Y:S01]  /*0190*/  UMOV UR6, 0x100 ;  /* 0x0000010000067882 */ /* 0x000fe20000000000 */
[----:B------:R-:W-:Y:S01]  /*01a0*/  ELECT P0, URZ, PT ;  /* 0x00000000003f782f */ /* 0x000fe20003800000 */
[----:B------:R-:W-:-:S04]  /*01b0*/  UIADD3 UR6, -UR6, 0x100000, URZ ;  /* 0x0010000006067890 */ /* 0x000fc8000fffe13f */
[----:B------:R-:W-:Y:S02]  /*01c0*/  USHF.L.U32 UR7, UR6, 0xb, URZ ;  /* 0x0000000b06077899 */ /* 0x000fe4000800063f */
[----:B------:R-:W-:Y:S02]  /*01d0*/  USHF.L.U32 UR6, UR6, 0x1, URZ ;  /* 0x0000000106067899 */ /* 0x000fe4000800063f */
[----:B0-----:R-:W-:Y:S02]  /*01e0*/  ULEA UR8, UR8, UR4, 0x18 ;  /* 0x0000000408087291 */ /* 0x001fe4000f8ec03f */
[----:B------:R-:W-:-:S04]  /*01f0*/  UIADD3 UR4, -UR5, 0x100000, URZ ;  /* 0x0010000005047890 */ /* 0x000fc8000fffe13f */
[----:B------:R-:W-:Y:S02]  /*0200*/  USHF.L.U32 UR5, UR4, 0xb, URZ ;  /* 0x0000000b04057899 */ /* 0x000fe4000800063f */
[----:B------:R-:W-:Y:S01]  /*0210*/  USHF.L.U32 UR4, UR4, 0x1, URZ ;  /* 0x0000000104047899 */ /* 0x000fe2000800063f */
[----:B------:R-:W0:Y:S11]  /*0220*/  FENCE.VIEW.ASYNC.S ;  /* 0x00000000000073c6 */ /* 0x000e360000000000 */
[----:B0-----:R0:W1:Y:S01]  /*0230*/  SYNCS.EXCH.64 URZ, [UR8], UR4 ;  /* 0x00000004083f75b2 */ /* 0x0010620008000100 */
[----:B------:R0:W2:Y:S01]  /*0240*/  SYNCS.EXCH.64 URZ, [UR8+0x10], UR6 ;  /* 0x00001006083f75b2 */ /* 0x0000a20008000100 */
[----:B------:R0:W3:Y:S01]  /*0250*/  SYNCS.EXCH.64 URZ, [UR8+0x8], UR4 ;  /* 0x00000804083f75b2 */ /* 0x0000e20008000100 */
[----:B------:R0:W4:Y:S01]  /*0260*/  SYNCS.EXCH.64 URZ, [UR8+0x18], UR6 ;  /* 0x00001806083f75b2 */ /* 0x0001220008000100 */
[----:B------:R-:W-:Y:S01]  /*0270*/  NOP ;  /* 0x0000000000007918 */ /* 0x000fe20000000000 */
.L_x_2:
[----:B------:R-:W5:Y:S01]  /*0280*/  SHFL.IDX PT, R0, R0, RZ, 0x1f ;  /* 0x00001fff00007589 */ /* 0x000f6200000e0000 */
[----:B------:R-:W-:Y:S01]  /*0290*/  ELECT P0, URZ, PT ;  /* 0x00000000003f782f */ /* 0x000fe20003800000 */
[----:B------:R-:W1:Y:S01]  /*02a0*/  LDC R2, c[0x0][0x65c] ;  /* 0x00019700ff027b82 */ /* 0x000e620000000800 */
[----:B0-----:R-:W-:Y:S01]  /*02b0*/  UMOV UR4, 0x20 ;  /* 0x0000002000047882 */ /* 0x001fe20000000000 */
[----:B------:R-:W0:Y:S01]  /*02c0*/  S2R R3, SR_CTAID.Y ;  /* 0x0000000000037919 */ /* 0x000e220000002600 */
[----:B------:R-:W-:Y:S01]  /*02d0*/  NOP ;  /* 0x0000000000007918 */ /* 0x000fe20000000000 */
[----:B------:R-:W-:Y:S01]  /*02e0*/  ISETP.NE.AND P2, PT, R10, RZ, PT ;  /* 0x000000ff0a00720c */ /* 0x000fe20003f45270 */
[----:B------:R-:W-:Y:S01]  /*02f0*/  NOP ;  /* 0x0000000000007918 */ /* 0x000fe20000000000 */
[----:B------:R-:W2:Y:S01]  /*0300*/  S2R R6, SR_CTAID.X ;  /* 0x0000000000067919 */ /* 0x000ea20000002500 */
[----:B------:R-:W-:Y:S01]  /*0310*/  IMAD.MOV.U32 R7, RZ, RZ, RZ ;  /* 0x000000ffff077224 */ /* 0x000fe200078e00ff */
[----:B-----5:R-:W-:-:S02]  /*0320*/  ISETP.NE.OR P0, PT, R0, RZ, !P0 ;  /* 0x000000ff0000720c */ /* 0x020fc40004705670 */
[----:B-1----:R-:W-:-:S04]  /*0330*/  ISETP.NE.AND P3, PT, R2, 0x1, PT ;  /* 0x000000010200780c */ /* 0x002fc80003f65270 */
[----:B------:R-:W-:Y:S02]  /*0340*/  P2R R0, PR, RZ, 0x8 ;  /* 0x00000008ff007803 */ /* 0x000fe40000000000 */
[----:B------:R-:W-:-:S04]  /*0350*/  SHF.R.S32.HI R0, RZ, 0x1f, R5 ;  /* 0x0000001fff007819 */ /* 0x000fc80000011405 */
[----:B------:R-:W-:Y:S01]  /*0360*/  LEA.HI R0, R0, R5, RZ, 0x2 ;  /* 0x0000000500007211 */ /* 0x000fe200078f10ff */
[----:B------:R-:W-:Y:S01]  /*0370*/  VOTEU.ALL UP0, P0 ;  /* 0x00000000003f7886 */ /* 0x000fe20000000000 */
[----:B------:R-:W-:Y:S01]  /*0380*/  VOTEU.ALL UP1, P0 ;  /* 0x00000000003f7886 */ /* 0x000fe20000020000 */
[----:B------:R-:W2:Y:S01]  /*0390*/  @P3 LDC R17, c[0x0][0x10] ;  /* 0x00000400ff113b82 */ /* 0x000ea20000000800 */
[----:B------:R-:W-:Y:S01]  /*03a0*/  LOP3.LUT R0, R0, 0xfffffffc, RZ, 0xc0, !PT ;  /* 0xfffffffc00007812 */ /* 0x000fe200078ec0ff */
[----:B0-----:R-:W-:Y:S01]  /*03b0*/  @P3 IMAD.MOV.U32 R8, RZ, RZ, R3 ;  /* 0x000000ffff083224 */ /* 0x001fe200078e0003 */
[----:B------:R-:W-:Y:S01]  /*03c0*/  @!UP0 UMOV UR6, 0x400 ;  /* 0x0000040000068882 */ /* 0x000fe20000000000 */
[----:B------:R-:W-:-:S04]  /*03d0*/  @!UP0 UIADD3 UR4, -UR4, 0x100000, URZ ;  /* 0x0010000004048890 */ /* 0x000fc8000fffe13f */
[----:B------:R-:W-:Y:S02]  /*03e0*/  @!UP0 USHF.L.U32 UR5, UR4, 0xb, URZ ;  /* 0x0000000b04058899 */ /* 0x000fe4000800063f */
[----:B------:R-:W-:Y:S01]  /*03f0*/  @!UP0 USHF.L.U32 UR4, UR4, 0x1, URZ ;  /* 0x0000000104048899 */ /* 0x000fe2000800063f */
[----:B------:R-:W-:Y:S02]  /*0400*/  @P3 IMAD.MOV.U32 R9, RZ, RZ, RZ ;  /* 0x000000ffff093224 */ /* 0x000fe400078e00ff */
[----:B------:R-:W-:Y:S01]  /*0410*/  IMAD.IADD R0, R5, 0x1, -R0 ;  /* 0x0000000105007824 */ /* 0x000fe200078e0a00 */
[----:B------:R-:W0:Y:S01]  /*0420*/  @!UP0 S2UR UR7, SR_CgaCtaId ;  /* 0x00000000000789c3 */ /* 0x000e220000008800 */
[----:B------:R-:W-:-:S03]  /*0430*/  @P3 IMAD.MOV.U32 R5, RZ, RZ, RZ ;  /* 0x000000ffff053224 */ /* 0x000fc600078e00ff */
[----:B------:R-:W-:-:S04]  /*0440*/  ISETP.NE.AND P1, PT, R0, 0x3, PT ;  /* 0x000000030000780c */ /* 0x000fc80003f25270 */
[----:B------:R-:W1:Y:S01]  /*0450*/  @!P3 LDC R11, c[0x0][0xc] ;  /* 0x00000300ff0bbb82 */ /* 0x000e620000000800 */
[----:B--2---:R-:W-:-:S04]  /*0460*/  @P3 IMAD.WIDE.U32 R16, R6, R17, R8 ;  /* 0x0000001106103225 */ /* 0x004fc800078e0008 */
[----:B------:R-:W-:Y:S01]  /*0470*/  @P3 IMAD.IADD R17, R17, 0x1, R5 ;  /* 0x0000000111113824 */ /* 0x000fe200078e0205 */
[----:B------:R-:W-:Y:S01]  /*0480*/  LOP3.LUT R5, R4, 0x7f, RZ, 0xc0, !PT ;  /* 0x0000007f04057812 */ /* 0x000fe200078ec0ff */
[----:B0-----:R-:W-:Y:S01]  /*0490*/  @!UP0 ULEA UR8, UR7, UR6, 0x18 ;  /* 0x0000000607088291 */ /* 0x001fe2000f8ec03f */
[----:B------:R-:W-:Y:S02]  /*04a0*/  VOTEU.ALL UP0, P0 ;  /* 0x00000000003f7886 */ /* 0x000fe40000000000 */
[----:B------:R-:W-:Y:S01]  /*04b0*/  ULDC UR6, c[0x0][0xc] ;  /* 0x0000030000067ab9 */ /* 0x000fe20000000800 */
[----:B------:R-:W-:Y:S01]  /*04c0*/  ISETP.EQ.OR P0, PT, R0, RZ, !P1 ;  /* 0x000000ff0000720c */ /* 0x000fe20004f02670 */
[----:B------:R-:W-:-:S03]  /*04d0*/  ULDC UR7, c[0x0][0x10] ;  /* 0x0000040000077ab9 */ /* 0x000fc60000000800 */
[C---:B------:R-:W-:Y:S01]  /*04e0*/  ISETP.EQ.AND P0, PT, R10.reuse, RZ, P0 ;  /* 0x000000ff0a00720c */ /* 0x040fe20000702270 */
[----:B------:R-:W-:Y:S02]  /*04f0*/  VIADD R10, R10, 0xffffffff ;  /* 0xffffffff0a0a7836 */ /* 0x000fe40000000000 */
[----:B-1----:R-:W-:Y:S01]  /*0500*/  @!P3 IMAD.WIDE.U32 R8, R11, R3, R6 ;  /* 0x000000030b08b225 */ /* 0x002fe200078e0006 */
[----:B------:R-:W0:Y:S02]  /*0510*/  FENCE.VIEW.ASYNC.S ;  /* 0x00000000000073c6 */ /* 0x000e240000000000 */
[----:B0-----:R-:W3:Y:S01]  /*0520*/  @!UP0 SYNCS.EXCH.64 URZ, [UR8+0x30], UR4 ;  /* 0x00003004083f85b2 */ /* 0x001ee20008000100 */
[----:B------:R-:W-:Y:S02]  /*0530*/  SEL R18, RZ, 0x1, !P0 ;  /* 0x00000001ff127807 */ /* 0x000fe40004000000 */
[----:B------:R-:W-:Y:S01]  /*0540*/  ISETP.GE.U32.AND P1, PT, R10, 0x2, PT ;  /* 0x000000020a00780c */ /* 0x000fe20003f26070 */
[----:B------:R-:W-:-:S02]  /*0550*/  @!P3 IMAD.MOV.U32 R16, RZ, RZ, R8 ;  /* 0x000000ffff10b224 */ /* 0x000fc400078e0008 */
[----:B------:R-:W-:Y:S01]  /*0560*/  @!P3 IMAD.MOV.U32 R17, RZ, RZ, R9 ;  /* 0x000000ffff11b224 */ /* 0x000fe200078e0009 */
[----:B------:R-:W-:Y:S01]  /*0570*/  SEL R18, R18, 0x2, P1 ;  /* 0x0000000212127807 */ /* 0x000fe20000800000 */
[----:B------:R0:W3:Y:S01]  /*0580*/  @!UP1 SYNCS.EXCH.64 URZ, [UR8+0x38], UR4 ;  /* 0x00003804083f95b2 */ /* 0x0000e20008000100 */
[----:B------:R-:W-:Y:S01]  /*0590*/  NOP ;  /* 0x0000000000007918 */ /* 0x000fe20000000000 */
[----:B0-----:R-:W-:-:S03]  /*05a0*/  UIMAD.WIDE.U32 UR4, UR6, UR7, URZ ;  /* 0x00000007060472a5 */ /* 0x001fc6000f8e003f */
[----:B------:R-:W-:Y:S02]  /*05b0*/  ULDC UR6, c[0x0][0x14] ;  /* 0x0000050000067ab9 */ /* 0x000fe40000000800 */
[----:B------:R-:W-:Y:S02]  /*05c0*/  UIMAD.WIDE.U32 UR38, UR4, UR6, URZ ;  /* 0x00000006042672a5 */ /* 0x000fe4000f8e003f */
[----:B------:R-:W-:-:S04]  /*05d0*/  UIMAD UR41, UR5, UR6, URZ ;  /* 0x00000006052972a4 */ /* 0x000fc8000f8e023f */
[----:B------:R-:W-:Y:S01]  /*05e0*/  UIADD3 UR41, UR39, UR41, URZ ;  /* 0x0000002927297290 */ /* 0x000fe2000fffe03f */
[----:B---34-:R-:W-:Y:S06]  /*05f0*/  BAR.SYNC.DEFER_BLOCKING 0x0 ;  /* 0x0000000000007b1d */ /* 0x018fec0000010000 */
[----:B------:R-:W-:Y:S05]  /*0600*/  @!P2 BRA `(.L_x_3) ;  /* 0x0000007c00bca947 */ /* 0x000fea0003800000 */
[----:B------:R-:W-:-:S13]  /*0610*/  ISETP.GT.U32.AND P0, PT, R10, 0x1, PT ;  /* 0x000000010a00780c */ /* 0x000fda0003f04070 */
[----:B------:R-:W-:Y:S05]  /*0620*/  @P0 EXIT ;  /* 0x000000000000094d */ /* 0x000fea0003800000 */
[----:B------:R-:W-:Y:S01]  /*0630*/  ULDC.64 UR4, c[0x0][0x650] ;  /* 0x0001940000047ab9 */ /* 0x000fe20000000a00 */
[----:B------:R-:W-:Y:S01]  /*0640*/  PRMT R0, RZ, 0x7610, R0 ;  /* 0x00007610ff007816 */ /* 0x000fe20000000000 */
[----:B------:R-:W-:Y:S01]  /*0650*/  IMAD.MOV.U32 R131, RZ, RZ, -0x1 ;  /* 0xffffffffff837424 */ /* 0x000fe200078e00ff */
[----:B------:R-:W-:Y:S01]  /*0660*/  ISETP.GE.U32.AND P0, PT, R16, UR4, PT ;  /* 0x0000000410007c0c */ /* 0x000fe2000bf06070 */
[----:B------:R-:W-:Y:S02]  /*0670*/  IMAD.MOV.U32 R130, RZ, RZ, -0x1 ;  /* 0xffffffffff827424 */ /* 0x000fe400078e00ff */
[----:B------:R-:W-:Y:S01]  /*0680*/  IMAD.MOV.U32 R19, RZ, RZ, -0x1 ;  /* 0xffffffffff137424 */ /* 0x000fe200078e00ff */
[----:B------:R-:W-:-:S13]  /*0690*/  ISETP.GE.U32.AND.EX P0, PT, R17, UR5, PT, P0 ;  /* 0x0000000511007c0c */ /* 0x000fda000bf06100 */
[----:B------:R-:W-:Y:S05]  /*06a0*/  @P0 BRA `(.L_x_4) ;  /* 0x0000000400580947 */ /* 0x000fea0003800000 */
[----:B------:R-:W0:Y:S01]  /*06b0*/  LDC.64 R20, c[0x0][0x628] ;  /* 0x00018a00ff147b82 */ /* 0x000e220000000a00 */
[----:B------:R-:W-:Y:S02]  /*06c0*/  IMAD.MOV.U32 R8, RZ, RZ, R16 ;  /* 0x000000ffff087224 */ /* 0x000fe400078e0010 */
[----:B------:R-:W-:-:S05]  /*06d0*/  IMAD.MOV.U32 R9, RZ, RZ, R17 ;  /* 0x000000ffff097224 */ /* 0x000fca00078e0011 */
[----:B------:R-:W1:Y:S08]  /*06e0*/  LDC R0, c[0x0][0x630] ;  /* 0x00018c00ff007b82 */ /* 0x000e700000000800 */
[----:B------:R-:W2:Y:S01]  /*06f0*/  LDC.64 R22, c[0x0][0x620] ;  /* 0x00018800ff167b82 */ /* 0x000ea20000000a00 */
[----:B0-----:R-:W-:-:S04]  /*0700*/  ISETP.NE.U32.AND P0, PT, R20, RZ, PT ;  /* 0x000000ff1400720c */ /* 0x001fc80003f05070 */
[----:B------:R-:W-:-:S13]  /*0710*/  ISETP.NE.AND.EX P0, PT, R21, RZ, PT, P0 ;  /* 0x000000ff1500720c */ /* 0x000fda0003f05300 */
[----:B-12---:R-:W-:Y:S05]  /*0720*/  @!P0 BRA `(.L_x_5) ;  /* 0x0000000000288947 */ /* 0x006fea0003800000 */
[----:B------:R-:W0:Y:S02]  /*0730*/  LDC R13, c[0x0][0x634] ;  /* 0x00018d00ff0d7b82 */ /* 0x000e240000000800 */
[----:B0-----:R-:W-:-:S05]  /*0740*/  IADD3 R13, P0, R16, R13, RZ ;  /* 0x0000000d100d7210 */ /* 0x001fca0007f1e0ff */
[----:B------:R-:W-:-:S04]  /*0750*/  IMAD.X R15, RZ, RZ, R17, P0 ;  /* 0x000000ffff0f7224 */ /* 0x000fc800000e0611 */
[----:B------:R-:W-:-:S04]  /*0760*/  IMAD.WIDE.U32 R8, R15, R20, RZ ;  /* 0x000000140f087225 */ /* 0x000fc800078e00ff */
[----:B------:R-:W-:-:S04]  /*0770*/  IMAD.WIDE.U32 R10, P0, R13, R21, R8 ;  /* 0x000000150d0a7225 */ /* 0x000fc80007800008 */
[----:B------:R-:W-:-:S04]  /*0780*/  IMAD.WIDE.U32 R8, R13, R20, RZ ;  /* 0x000000140d087225 */ /* 0x000fc800078e00ff */
[----:B------:R-:W-:Y:S01]  /*0790*/  IMAD.X R13, RZ, RZ, RZ, P0 ;  /* 0x000000ffff0d7224 */ /* 0x000fe200000e06ff */
[----:B------:R-:W-:Y:S01]  /*07a0*/  IADD3 RZ, P0, R9, R10, RZ ;  /* 0x0000000a09ff7210 */ /* 0x000fe20007f1e0ff */
[----:B------:R-:W-:-:S04]  /*07b0*/  IMAD.MOV.U32 R12, RZ, RZ, R11 ;  /* 0x000000ffff0c7224 */ /* 0x000fc800078e000b */
[----:B------:R-:W-:-:S08]  /*07c0*/  IMAD.WIDE.U32.X R8, R15, R21, R12, P0 ;  /* 0x000000150f087225 */ /* 0x000fd000000e040c */
.L_x_5:
[-CC-:B------:R-:W-:Y:S01]  /*07d0*/  SHF.R.U64 R25, R8, R0.reuse, R9.reuse ;  /* 0x0000000008197219 */ /* 0x180fe20000001209 */
[----:B------:R-:W0:Y:S01]  /*07e0*/  LDC R12, c[0x0][0x618] ;  /* 0x00018600ff0c7b82 */ /* 0x000e220000000800 */
[----:B------:R-:W-:Y:S01]  /*07f0*/  SHF.R.U32.HI R7, RZ, R0, R9 ;  /* 0x00000000ff077219 */ /* 0x000fe20000011609 */
[----:B------:R-:W-:Y:S01]  /*0800*/  ULDC UR4, c[0x0][0x150] ;  /* 0x0000540000047ab9 */ /* 0x000fe20000000800 */
[----:B------:R-:W-:Y:S02]  /*0810*/  IADD3 R11, P0, RZ, -R25, RZ ;  /* 0x80000019ff0b7210 */ /* 0x000fe40007f1e0ff */
[----:B------:R-:W-:-:S03]  /*0820*/  I2FP.F32.U32 R0, R6 ;  /* 0x0000000600007245 */ /* 0x000fc60000201000 */
[----:B------:R-:W1:Y:S01]  /*0830*/  LDC.64 R30, c[0x0][0x640] ;  /* 0x00019000ff1e7b82 */ /* 0x000e620000000a00 */
[----:B------:R-:W-:Y:S02]  /*0840*/  IMAD.X R13, RZ, RZ, ~R7, P0 ;  /* 0x000000ffff0d7224 */ /* 0x000fe400000e0e07 */
[----:B------:R-:W-:Y:S01]  /*0850*/  FMUL R0, R0, UR4 ;  /* 0x0000000400007c20 */ /* 0x000fe20008400000 */
[----:B------:R-:W-:Y:S01]  /*0860*/  IMAD.WIDE.U32 R8, R11, R22, R16 ;  /* 0x000000160b087225 */ /* 0x000fe200078e0010 */
[----:B------:R-:W-:-:S03]  /*0870*/  ULDC UR4, c[0x0][0x154] ;  /* 0x0000550000047ab9 */ /* 0x000fc60000000800 */
[----:B------:R-:W-:Y:S01]  /*0880*/  IMAD R10, R13, R22, RZ ;  /* 0x000000160d0a7224 */ /* 0x000fe200078e02ff */
[----:B------:R-:W2:Y:S01]  /*0890*/  LDC R7, c[0x0][0x144] ;  /* 0x00005100ff077b82 */ /* 0x000ea20000000800 */
[----:B------:R-:W3:Y:S02]  /*08a0*/  F2I.U32.TRUNC.NTZ R0, R0 ;  /* 0x0000000000007305 */ /* 0x000ee4000020f000 */
[----:B------:R-:W-:-:S04]  /*08b0*/  IMAD R11, R11, R23, R10 ;  /* 0x000000170b0b7224 */ /* 0x000fc800078e020a */
[----:B------:R-:W-:Y:S01]  /*08c0*/  IMAD.IADD R9, R9, 0x1, R11 ;  /* 0x0000000109097824 */ /* 0x000fe200078e020b */
[----:B------:R-:W4:Y:S01]  /*08d0*/  LDC R24, c[0x0][0x608] ;  /* 0x00018200ff187b82 */ /* 0x000f220000000800 */
[----:B------:R-:W-:-:S03]  /*08e0*/  IMAD.MOV.U32 R11, RZ, RZ, -0x1 ;  /* 0xffffffffff0b7424 */ /* 0x000fc600078e00ff */
[-CC-:B0-----:R-:W-:Y:S02]  /*08f0*/  SHF.R.U64 R22, R8, R12.reuse, R9.reuse ;  /* 0x0000000c08167219 */ /* 0x181fe40000001209 */
[----:B------:R-:W-:Y:S02]  /*0900*/  I2FP.F32.U32 R8, R3 ;  /* 0x0000000300087245 */ /* 0x000fe40000201000 */
[----:B------:R-:W0:Y:S01]  /*0910*/  LDC R28, c[0x0][0x658] ;  /* 0x00019600ff1c7b82 */ /* 0x000e220000000800 */
[----:B-1----:R-:W-:Y:S01]  /*0920*/  ISETP.NE.U32.AND P0, PT, R30, RZ, PT ;  /* 0x000000ff1e00720c */ /* 0x002fe20003f05070 */
[----:B---3--:R-:W-:Y:S02]  /*0930*/  IMAD.MOV R10, RZ, RZ, -R0 ;  /* 0x000000ffff0a7224 */ /* 0x008fe400078e0a00 */
[----:B------:R-:W-:Y:S01]  /*0940*/  FMUL R8, R8, UR4 ;  /* 0x0000000408087c20 */ /* 0x000fe20008400000 */
[----:B------:R-:W-:Y:S02]  /*0950*/  SHF.R.U32.HI R9, RZ, R12, R9 ;  /* 0x0000000cff097219 */ /* 0x000fe40000011609 */
[----:B------:R-:W-:Y:S01]  /*0960*/  ISETP.NE.AND.EX P0, PT, R31, RZ, PT, P0 ;  /* 0x000000ff1f00720c */ /* 0x000fe20003f05300 */
[----:B------:R1:W3:Y:S01]  /*0970*/  F2I.U32.TRUNC.NTZ R15, R8 ;  /* 0x00000008000f7305 */ /* 0x0002e2000020f000 */
[----:B------:R-:W1:Y:S01]  /*0980*/  LDC R20, c[0x0][0x148] ;  /* 0x00005200ff147b82 */ /* 0x000e620000000800 */
[----:B--2---:R-:W-:-:S07]  /*0990*/  IMAD R0, R7, R10, R6 ;  /* 0x0000000a07007224 */ /* 0x004fce00078e0206 */
[----:B------:R-:W2:Y:S01]  /*09a0*/  LDC R26, c[0x0][0x600] ;  /* 0x00018000ff1a7b82 */ /* 0x000ea20000000800 */
[-CC-:B----4-:R-:W-:Y:S02]  /*09b0*/  SHF.R.U64 R32, R22, R24.reuse, R9.reuse ;  /* 0x0000001816207219 */ /* 0x190fe40000001209 */
[----:B------:R-:W-:Y:S01]  /*09c0*/  SHF.R.U32.HI R7, RZ, R24, R9 ;  /* 0x00000018ff077219 */ /* 0x000fe20000011609 */
[----:B------:R-:W-:-:S04]  /*09d0*/  IMAD.MOV.U32 R9, RZ, RZ, 0x1 ;  /* 0x00000001ff097424 */ /* 0x000fc800078e00ff */
[----:B------:R-:W4:Y:S01]  /*09e0*/  LDC R21, c[0x0][0x648] ;  /* 0x00019200ff157b82 */ /* 0x000f220000000800 */
[-C--:B0-----:R-:W-:Y:S02]  /*09f0*/  SHF.L.U32 R6, R11, R28.reuse, RZ ;  /* 0x0000001c0b067219 */ /* 0x081fe400000006ff */
[--C-:B------:R-:W-:Y:S02]  /*0a00*/  SHF.R.U64 R24, R32, R28, R7.reuse ;  /* 0x0000001c20187219 */ /* 0x100fe40000001207 */
[----:B------:R-:W-:Y:S02]  /*0a10*/  LOP3.LUT R13, RZ, R6, RZ, 0x33, !PT ;  /* 0x00000006ff0d7212 */ /* 0x000fe400078e33ff */
[-C--:B------:R-:W-:Y:S01]  /*0a20*/  SHF.R.U32.HI R7, RZ, R28.reuse, R7 ;  /* 0x0000001cff077219 */ /* 0x080fe20000011607 */
[----:B------:R-:W0:Y:S01]  /*0a30*/  LDC R23, c[0x0][0x638] ;  /* 0x00018e00ff177b82 */ /* 0x000e220000000800 */
[----:B------:R-:W-:Y:S01]  /*0a40*/  SHF.L.U32 R12, R9, R28, RZ ;  /* 0x0000001c090c7219 */ /* 0x000fe200000006ff */
[----:B------:R-:W-:-:S06]  /*0a50*/  IMAD.MOV.U32 R6, RZ, RZ, R24 ;  /* 0x000000ffff067224 */ /* 0x000fcc00078e0018 */
[----:B------:R-:W0:Y:S01]  /*0a60*/  LDC R131, c[0x0][0x610] ;  /* 0x00018400ff837b82 */ /* 0x000e220000000800 */
[----:B-1-3--:R-:W-:Y:S05]  /*0a70*/  @!P0 BRA `(.L_x_6) ;  /* 0x0000000000288947 */ /* 0x00afea0003800000 */
[----:B------:R-:W1:Y:S02]  /*0a80*/  LDC R11, c[0x0][0x64c] ;  /* 0x00019300ff0b7b82 */ /* 0x000e640000000800 */
[----:B-1----:R-:W-:-:S05]  /*0a90*/  IADD3 R11, P0, R24, R11, RZ ;  /* 0x0000000b180b7210 */ /* 0x002fca0007f1e0ff */
        /* <DEDUP_REMOVED lines=8> */
.L_x_6:
[----:B----4-:R-:W-:Y:S01]  /*0b20*/  SHF.R.U64 R6, R6, R21, R7 ;  /* 0x0000001506067219 */ /* 0x010fe20000001207 */
[----:B--2---:R-:W-:Y:S01]  /*0b30*/  VIADD R7, R26, 0xffffffff ;  /* 0xffffffff1a077836 */ /* 0x004fe20000000000 */
[----:B------:R-:W-:Y:S01]  /*0b40*/  LOP3.LUT R13, R32, R13, RZ, 0xc0, !PT ;  /* 0x0000000d200d7212 */ /* 0x000fe200078ec0ff */
[----:B------:R-:W-:Y:S02]  /*0b50*/  IMAD.MOV R15, RZ, RZ, -R15 ;  /* 0x000000ffff0f7224 */ /* 0x000fe400078e0a0f */
[----:B------:R-:W-:Y:S02]  /*0b60*/  IMAD.MOV R8, RZ, RZ, -R6 ;  /* 0x000000ffff087224 */ /* 0x000fe400078e0a06 */
[----:B------:R-:W-:Y:S01]  /*0b70*/  IMAD R13, R12, R6, R13 ;  /* 0x000000060c0d7224 */ /* 0x000fe200078e020d */
[----:B------:R-:W-:Y:S01]  /*0b80*/  LOP3.LUT R6, R22, R7, RZ, 0xc0, !PT ;  /* 0x0000000716067212 */ /* 0x000fe200078ec0ff */
[----:B------:R-:W-:Y:S02]  /*0b90*/  @P3 IMAD R0, R20, R15, R3 ;  /* 0x0000000f14003224 */ /* 0x000fe400078e0203 */
[----:B0-----:R-:W-:-:S02]  /*0ba0*/  IMAD R3, R8, R23, R24 ;  /* 0x0000001708037224 */ /* 0x001fc400078e0218 */
[----:B------:R-:W-:Y:S02]  /*0bb0*/  IMAD R131, R13, R131, R0 ;  /* 0x000000830d837224 */ /* 0x000fe400078e0200 */
[----:B------:R-:W-:Y:S02]  /*0bc0*/  IMAD R6, R3, R26, R6 ;  /* 0x0000001a03067224 */ /* 0x000fe400078e0206 */
[----:B------:R-:W-:Y:S02]  /*0bd0*/  IMAD.MOV.U32 R0, RZ, RZ, 0x1 ;  /* 0x00000001ff007424 */ /* 0x000fe400078e00ff */
[----:B------:R-:W-:Y:S01]  /*0be0*/  IMAD.MOV.U32 R19, RZ, RZ, R25 ;  /* 0x000000ffff137224 */ /* 0x000fe200078e0019 */
[----:B------:R-:W-:Y:S02]  /*0bf0*/  SEL R130, R6, R131, !P3 ;  /* 0x0000008306827207 */ /* 0x000fe40005800000 */
[----:B------:R-:W-:-:S07]  /*0c00*/  SEL R131, R131, R6, !P3 ;  /* 0x0000000683837207 */ /* 0x000fce0005800000 */
.L_x_4:
[----:B------:R-:W-:-:S08]  /*0c10*/  NOP ;  /* 0x0000000000007918 */ /* 0x000fd00000000000 */
[----:B------:R-:W0:Y:S02]  /*0c20*/  USETMAXREG.TRY_ALLOC.CTAPOOL UP0, 0xe8 ;  /* 0x000000e8000079c8 */ /* 0x000e240008000600 */
[----:B0-----:R-:W-:-:S13]  /*0c30*/  PLOP3.LUT P0, PT, PT, PT, UP0, 0x80, 0x0 ;  /* 0x000000000000781c */ /* 0x001fda0003f0f008 */
[----:B------:R-:W-:Y:S05]  /*0c40*/  @!P0 BRA `(.L_x_4) ;  /* 0xfffffffc00f08947 */ /* 0x000fea000383ffff */
[----:B------:R-:W-:Y:S01]  /*0c50*/  ULDC.64 UR4, c[0x0][0x598] ;  /* 0x0001660000047ab9 */ /* 0x000fe20000000a00 */
[----:B------:R-:W-:Y:S01]  /*0c60*/  ULDC.64 UR36, c[0x0][0x208] ;  /* 0x0000820000247ab9 */ /* 0x000fe20000000a00 */
[----:B------:R-:W-:-:S04]  /*0c70*/  ISETP.NE.U32.AND P0, PT, RZ, UR4, PT ;  /* 0x00000004ff007c0c */ /* 0x000fc8000bf05070 */
[----:B------:R-:W-:-:S13]  /*0c80*/  ISETP.NE.AND.EX P0, PT, RZ, UR5, PT, P0 ;  /* 0x00000005ff007c0c */ /* 0x000fda000bf05300 */
[----:B------:R-:W-:Y:S05]  /*0c90*/  @!P0 BRA `(.L_x_7) ;  /* 0x00000000001c8947 */ /* 0x000fea0003800000 */
[----:B------:R-:W0:Y:S02]  /*0ca0*/  LDC.64 R6, c[0x0][0x598] ;  /* 0x00016600ff067b82 */ /* 0x000e240000000a00 */
[----:B0-----:R-:W2:Y:S02]  /*0cb0*/  LDG.E.64 R6, desc[UR36][R6.64] ;  /* 0x0000002406067981 */ /* 0x001ea4000c1e1b00 */
[----:B--2---:R-:W-:-:S04]  /*0cc0*/  ISETP.NE.U32.AND P0, PT, R6, RZ, PT ;  /* 0x000000ff0600720c */ /* 0x004fc80003f05070 */
[----:B------:R-:W-:-:S13]  /*0cd0*/  ISETP.NE.AND.EX P0, PT, R7, RZ, PT, P0 ;  /* 0x000000ff0700720c */ /* 0x000fda0003f05300 */
[----:B------:R-:W-:Y:S05]  /*0ce0*/  @!P0 BRA `(.L_x_7) ;  /* 0x0000000000088947 */ /* 0x000fea0003800000 */
[----:B------:R0:W5:Y:S01]  /*0cf0*/  LD.E R120, desc[UR36][R6.64] ;  /* 0x0000002406787980 */ /* 0x000162000c101900 */
[----:B------:R-:W-:Y:S05]  /*0d00*/  BRA `(.L_x_8) ;  /* 0x0000000000247947 */ /* 0x000fea0003800000 */
.L_x_7:
[----:B------:R-:W-:Y:S02]  /*0d10*/  ULDC.64 UR4, c[0x0][0x588] ;  /* 0x0001620000047ab9 */ /* 0x000fe40000000a00 */
[----:B------:R-:W-:-:S04]  /*0d20*/  ISETP.NE.U32.AND P0, PT, RZ, UR4, PT ;  /* 0x00000004ff007c0c */ /* 0x000fc8000bf05070 */
[----:B------:R-:W-:-:S13]  /*0d30*/  ISETP.NE.AND.EX P0, PT, RZ, UR5, PT, P0 ;  /* 0x00000005ff007c0c */ /* 0x000fda000bf05300 */
[----:B------:R-:W-:Y:S05]  /*0d40*/  @!P0 BRA `(.L_x_9) ;  /* 0x00000000000c8947 */ /* 0x000fea0003800000 */
[----:B------:R-:W0:Y:S02]  /*0d50*/  LDC.64 R120, c[0x0][0x588] ;  /* 0x00016200ff787b82 */ /* 0x000e240000000a00 */
[----:B0-----:R1:W5:Y:S01]  /*0d60*/  LDG.E R120, desc[UR36][R120.64] ;  /* 0x0000002478787981 */ /* 0x001362000c1e1900 */
[----:B------:R-:W-:Y:S05]  /*0d70*/  BRA `(.L_x_8) ;  /* 0x0000000000087947 */ /* 0x000fea0003800000 */
.L_x_9:
[----:B------:R-:W-:Y:S02]  /*0d80*/  ULDC UR4, c[0x0][0x580] ;  /* 0x0001600000047ab9 */ /* 0x000fe40000000800 */
[----:B------:R-:W-:-:S07]  /*0d90*/  IMAD.U32 R120, RZ, RZ, UR4 ;  /* 0x00000004ff787e24 */ /* 0x000fce000f8e00ff */
.L_x_8:
[----:B------:R-:W-:Y:S02]  /*0da0*/  ULDC.64 UR4, c[0x0][0x5a0] ;  /* 0x0001680000047ab9 */ /* 0x000fe40000000a00 */
[----:B------:R-:W-:-:S04]  /*0db0*/  ISETP.NE.U32.AND P0, PT, RZ, UR4, PT ;  /* 0x00000004ff007c0c */ /* 0x000fc8000bf05070 */
[----:B------:R-:W-:-:S13]  /*0dc0*/  ISETP.NE.AND.EX P0, PT, RZ, UR5, PT, P0 ;  /* 0x00000005ff007c0c */ /* 0x000fda000bf05300 */
[----:B------:R-:W-:Y:S05]  /*0dd0*/  @!P0 BRA `(.L_x_10) ;  /* 0x00000000001c8947 */ /* 0x000fea0003800000 */
[----:B0-----:R-:W0:Y:S02]  /*0de0*/  LDC.64 R6, c[0x0][0x5a0] ;  /* 0x00016800ff067b82 */ /* 0x001e240000000a00 */
[----:B0-----:R-:W2:Y:S02]  /*0df0*/  LDG.E.64 R6, desc[UR36][R6.64] ;  /* 0x0000002406067981 */ /* 0x001ea4000c1e1b00 */
[----:B--2---:R-:W-:-:S04]  /*0e00*/  ISETP.NE.U32.AND P0, PT, R6, RZ, PT ;  /* 0x000000ff0600720c */ /* 0x004fc80003f05070 */
[----:B------:R-:W-:-:S13]  /*0e10*/  ISETP.NE.AND.EX P0, PT, R7, RZ, PT, P0 ;  /* 0x000000ff0700720c */ /* 0x000fda0003f05300 */
[----:B------:R-:W-:Y:S05]  /*0e20*/  @!P0 BRA `(.L_x_10) ;  /* 0x0000000000088947 */ /* 0x000fea0003800000 */
[----:B-1----:R0:W5:Y:S01]  /*0e30*/  LD.E R121, desc[UR36][R6.64] ;  /* 0x0000002406797980 */ /* 0x002162000c101900 */
[----:B------:R-:W-:Y:S05]  /*0e40*/  BRA `(.L_x_11) ;  /* 0x0000000000247947 */ /* 0x000fea0003800000 */
.L_x_10:
[----:B------:R-:W-:Y:S02]  /*0e50*/  ULDC.64 UR4, c[0x0][0x590] ;  /* 0x0001640000047ab9 */ /* 0x000fe40000000a00 */
[----:B------:R-:W-:-:S04]  /*0e60*/  ISETP.NE.U32.AND P0, PT, RZ, UR4, PT ;  /* 0x00000004ff007c0c */ /* 0x000fc8000bf05070 */
[----:B------:R-:W-:-:S13]  /*0e70*/  ISETP.NE.AND.EX P0, PT, RZ, UR5, PT, P0 ;  /* 0x00000005ff007c0c */ /* 0x000fda000bf05300 */
[----:B------:R-:W-:Y:S05]  /*0e80*/  @!P0 BRA `(.L_x_12) ;  /* 0x00000000000c8947 */ /* 0x000fea0003800000 */
[----:B0-----:R-:W1:Y:S02]  /*0e90*/  LDC.64 R6, c[0x0][0x590] ;  /* 0x00016400ff067b82 */ /* 0x001e640000000a00 */
[----:B-1----:R1:W5:Y:S01]  /*0ea0*/  LDG.E R121, desc[UR36][R6.64] ;  /* 0x0000002406797981 */ /* 0x002362000c1e1900 */
[----:B------:R-:W-:Y:S05]  /*0eb0*/  BRA `(.L_x_11) ;  /* 0x0000000000087947 */ /* 0x000fea0003800000 */
.L_x_12:
[----:B------:R-:W-:Y:S02]  /*0ec0*/  ULDC UR4, c[0x0][0x584] ;  /* 0x0001610000047ab9 */ /* 0x000fe40000000800 */
[----:B-1----:R-:W-:-:S07]  /*0ed0*/  IMAD.U32 R121, RZ, RZ, UR4 ;  /* 0x00000004ff797e24 */ /* 0x002fce000f8e00ff */
.L_x_11:
[----:B------:R-:W-:-:S13]  /*0ee0*/  LOP3.LUT P0, RZ, R0, 0xff, RZ, 0xc0, !PT ;  /* 0x000000ff00ff7812 */ /* 0x000fda000780c0ff */
[----:B------:R-:W-:Y:S05]  /*0ef0*/  @!P0 EXIT ;  /* 0x000000000000894d */ /* 0x000fea0003800000 */
[----:B------:R-:W2:Y:S01]  /*0f00*/  LDC R123, c[0x0][0x658] ;  /* 0x00019600ff7b7b82 */ /* 0x000ea20000000800 */
[----:B------:R-:W-:Y:S01]  /*0f10*/  ULDC.64 UR6, c[0x0][0x288] ;  /* 0x0000a20000067ab9 */ /* 0x000fe20000000a00 */
[----:B------:R-:W-:Y:S01]  /*0f20*/  LOP3.LUT R14, R14, 0x1, RZ, 0xc0, !PT ;  /* 0x000000010e0e7812 */ /* 0x000fe200078ec0ff */
[----:B------:R-:W-:Y:S01]  /*0f30*/  UIADD3 UR4, UR7, 0x7f, URZ ;  /* 0x0000007f07047890 */ /* 0x000fe2000fffe03f */
[----:B------:R-:W-:Y:S01]  /*0f40*/  SHF.R.U32.HI R0, RZ, 0x2, R4 ;  /* 0x00000002ff007819 */ /* 0x000fe20000011604 */
[----:B------:R-:W-:Y:S01]  /*0f50*/  IMAD.U32 R3, RZ, RZ, UR6 ;  /* 0x00000006ff037e24 */ /* 0x000fe2000f8e00ff */
[----:B------:R-:W-:Y:S01]  /*0f60*/  SHF.R.U32.HI R5, RZ, 0x1, R5 ;  /* 0x00000001ff057819 */ /* 0x000fe20000011605 */
[----:B------:R-:W-:Y:S01]  /*0f70*/  USHF.R.S32.HI UR5, URZ, 0x1f, UR4 ;  /* 0x0000001f3f057899 */ /* 0x000fe20008011404 */
[----:B01----:R-:W0:Y:S01]  /*0f80*/  LDC.64 R6, c[0x0][0x5c8] ;  /* 0x00017200ff067b82 */ /* 0x003e220000000a00 */
[----:B------:R-:W-:Y:S01]  /*0f90*/  LOP3.LUT R122, R4, 0x3, RZ, 0xc0, !PT ;  /* 0x00000003047a7812 */ /* 0x000fe200078ec0ff */
[----:B------:R-:W-:Y:S01]  /*0fa0*/  IMAD.SHL.U32 R9, R14, 0x40, RZ ;  /* 0x000000400e097824 */ /* 0x000fe200078e00ff */
[----:B------:R-:W-:Y:S01]  /*0fb0*/  LOP3.LUT R0, R0, 0x7, RZ, 0xc0, !PT ;  /* 0x0000000700007812 */ /* 0x000fe200078ec0ff */
[----:B------:R-:W-:Y:S01]  /*0fc0*/  ULEA.HI UR5, UR5, UR4, URZ, 0x7 ;  /* 0x0000000405057291 */ /* 0x000fe2000f8f383f */
[----:B------:R-:W-:Y:S01]  /*0fd0*/  LOP3.LUT R5, R5, 0x30, RZ, 0xc0, !PT ;  /* 0x0000003005057812 */ /* 0x000fe200078ec0ff */
[----:B------:R-:W-:Y:S01]  /*0fe0*/  IMAD R122, R122, -0x2, R3 ;  /* 0xfffffffe7a7a7824 */ /* 0x000fe200078e0203 */
[--C-:B------:R-:W-:Y:S01]  /*0ff0*/  LOP3.LUT R22, R9, 0x40, R0.reuse, 0xe2, !PT ;  /* 0x0000004009167812 */ /* 0x100fe200078ee200 */
[----:B------:R-:W-:Y:S01]  /*1000*/  USHF.R.S32.HI UR43, URZ, 0x7, UR5 ;  /* 0x000000073f2b7899 */ /* 0x000fe20008011405 */
[----:B------:R-:W-:Y:S01]  /*1010*/  IADD3 R3, RZ, -R5, -R0 ;  /* 0x80000005ff037210 */ /* 0x000fe20007ffe800 */
[----:B------:R-:W-:Y:S01]  /*1020*/  IMAD.MOV.U32 R0, RZ, RZ, -0x1 ;  /* 0xffffffffff007424 */ /* 0x000fe200078e00ff */
[----:B------:R-:W-:Y:S01]  /*1030*/  LOP3.LUT R127, R4, 0x80, RZ, 0xc0, !PT ;  /* 0x00000080047f7812 */ /* 0x000fe200078ec0ff */
[----:B------:R-:W-:Y:S01]  /*1040*/  IMAD.MOV.U32 R8, RZ, RZ, 0x1 ;  /* 0x00000001ff087424 */ /* 0x000fe200078e00ff */
[----:B------:R-:W-:Y:S01]  /*1050*/  UISETP.LT.AND UP0, UPT, UR43, 0x1, UPT ;  /* 0x000000012b00788c */ /* 0x000fe2000bf01270 */
[----:B------:R-:W-:Y:S01]  /*1060*/  IMAD R3, R14, -0x40, R3 ;  /* 0xffffffc00e037824 */ /* 0x000fe200078e0203 */
[----:B------:R-:W-:Y:S01]  /*1070*/  ULDC UR4, c[0x0][0x284] ;  /* 0x0000a10000047ab9 */ /* 0x000fe20000000800 */
[----:B--2---:R-:W-:Y:S01]  /*1080*/  SHF.L.U32 R0, R0, R123, RZ ;  /* 0x0000007b00007219 */ /* 0x004fe200000006ff */
[----:B------:R-:W-:Y:S01]  /*1090*/  USEL UR44, UR43, 0x1, UP0 ;  /* 0x000000012b2c7887 */ /* 0x000fe20008000000 */
[----:B------:R-:W-:Y:S01]  /*10a0*/  LOP3.LUT R22, R22, R5, RZ, 0xfc, !PT ;  /* 0x0000000516167212 */ /* 0x000fe200078efcff */
[----:B------:R-:W-:Y:S01]  /*10b0*/  IMAD.SHL.U32 R126, R4, 0x2, RZ ;  /* 0x00000002047e7824 */ /* 0x000fe200078e00ff */
[----:B------:R-:W-:Y:S01]  /*10c0*/  SHF.L.U32 R123, R8, R123, RZ ;  /* 0x0000007b087b7219 */ /* 0x000fe200000006ff */
[----:B------:R-:W-:Y:S01]  /*10d0*/  VIADD R129, R3, UR4 ;  /* 0x0000000403817c36 */ /* 0x000fe20008000000 */
[----:B------:R-:W-:Y:S01]  /*10e0*/  LOP3.LUT R132, R18, 0x1, RZ, 0xfc, !PT ;  /* 0x0000000112847812 */ /* 0x000fe200078efcff */
[----:B------:R-:W-:Y:S01]  /*10f0*/  IMAD.MOV.U32 R23, RZ, RZ, RZ ;  /* 0x000000ffff177224 */ /* 0x000fe200078e00ff */
[C---:B0-----:R-:W-:Y:S01]  /*1100*/  SHF.L.U64.HI R124, R6.reuse, 0x3, R7 ;  /* 0x00000003067c7819 */ /* 0x041fe20000010207 */
[----:B------:R-:W-:Y:S01]  /*1110*/  IMAD.SHL.U32 R125, R6, 0x8, RZ ;  /* 0x00000008067d7824 */ /* 0x000fe200078e00ff */
[----:B------:R-:W-:Y:S01]  /*1120*/  SHF.R.U32.HI R127, RZ, 0x7, R127 ;  /* 0x00000007ff7f7819 */ /* 0x000fe2000001167f */
[----:B------:R-:W-:Y:S01]  /*1130*/  UIADD3 UR44, UR43, -UR44, URZ ;  /* 0x8000002c2b2c7290 */ /* 0x000fe2000fffe03f */
[----:B------:R-:W-:Y:S01]  /*1140*/  LOP3.LUT R128, RZ, R0, RZ, 0x33, !PT ;  /* 0x00000000ff807212 */ /* 0x000fe200078e33ff */
[----:B------:R-:W-:Y:S01]  /*1150*/  UMOV UR40, URZ ;  /* 0x0000003f00287c82 */ /* 0x000fe20008000000 */
[----:B------:R-:W-:-:S09]  /*1160*/  UMOV UR42, URZ ;  /* 0x0000003f002a7c82 */ /* 0x000fd20008000000 */
.L_x_222:
[----:B------:R-:W0:Y:S01]  /*1170*/  SHFL.IDX PT, R0, R127, RZ, 0x1f ;  /* 0x00001fff7f007589 */ /* 0x000e2200000e0000 */
[----:B-1----:R-:W1:Y:S01]  /*1180*/  S2UR UR7, SR_CgaCtaId ;  /* 0x00000000000779c3 */ /* 0x002e620000008800 */
[----:B------:R-:W-:Y:S01]  /*1190*/  UMOV UR6, 0x400 ;  /* 0x0000040000067882 */ /* 0x000fe20000000000 */
[----:B0-----:R-:W-:Y:S01]  /*11a0*/  R2UR UR4, R0 ;  /* 0x00000000000472ca */ /* 0x001fe200000e0000 */
[----:B-1----:R-:W-:-:S12]  /*11b0*/  ULEA UR46, UR7, UR6, 0x18 ;  /* 0x00000006072e7291 */ /* 0x002fd8000f8ec03f */
[----:B------:R-:W-:-:S04]  /*11c0*/  ULEA.HI UR5, UR4, UR4, URZ, 0x1 ;  /* 0x0000000404057291 */ /* 0x000fc8000f8f083f */
[----:B------:R-:W-:-:S04]  /*11d0*/  ULOP3.LUT UR5, UR5, 0x7fffe, URZ, 0xc0, !UPT ;  /* 0x0007fffe05057892 */ /* 0x000fc8000f8ec03f */
[----:B------:R-:W-:-:S03]  /*11e0*/  UIADD3 UR5, UR4, -UR5, URZ ;  /* 0x8000000504057290 */ /* 0x000fc6000fffe03f */
[----:B------:R-:W-:Y:S01]  /*11f0*/  ULDC UR4, c[0x0][0x28c] ;  /* 0x0000a30000047ab9 */ /* 0x000fe20000000800 */
[----:B------:R-:W-:Y:S01]  /*1200*/  ULEA UR5, UR5, UR46, 0xd ;  /* 0x0000002e05057291 */ /* 0x000fe2000f8e683f */
[----:B------:R-:W-:-:S03]  /*1210*/  ISETP.LT.AND P0, PT, RZ, UR4, PT ;  /* 0x00000004ff007c0c */ /* 0x000fc6000bf01270 */
[----:B------:R-:W-:-:S04]  /*1220*/  UIADD3 UR5, UR5, 0x100, URZ ;  /* 0x0000010005057890 */ /* 0x000fc8000fffe03f */
[----:B------:R-:W-:-:S04]  /*1230*/  USHF.R.U32.HI UR5, URZ, 0x4, UR5 ;  /* 0x000000043f057899 */ /* 0x000fc80008011605 */
[----:B------:R-:W-:-:S04]  /*1240*/  ULOP3.LUT UR5, UR5, 0x3fff, URZ, 0xc0, !UPT ;  /* 0x00003fff05057892 */ /* 0x000fc8000f8ec03f */
[----:B------:R-:W-:Y:S01]  /*1250*/  ULOP3.LUT UR45, UR5, 0x10000, URZ, 0xfc, !UPT ;  /* 0x00010000052d7892 */ /* 0x000fe2000f8efc3f */
[----:B--234-:R-:W-:Y:S11]  /*1260*/  @P0 BRA `(.L_x_13) ;  /* 0x0000000000400947 */ /* 0x01cff60003800000 */
[----:B------:R-:W-:Y:S01]  /*1270*/  MOV R0, 0x0 ;  /* 0x0000000000007802 */ /* 0x000fe20000000f00 */
[----:B------:R-:W-:Y:S01]  /*1280*/  ULDC.64 UR4, c[0x4][0x68] ;  /* 0x01001a0000047ab9 */ /* 0x000fe20000000a00 */
[----:B------:R-:W-:Y:S01]  /*1290*/  ULDC.64 UR6, c[0x4][0x8] ;  /* 0x0100020000067ab9 */ /* 0x000fe20000000a00 */
[----:B------:R-:W-:Y:S01]  /*12a0*/  IMAD.U32 R4, RZ, RZ, UR4 ;  /* 0x00000004ff047e24 */ /* 0x000fe2000f8e00ff */
[----:B------:R0:W1:Y:S01]  /*12b0*/  LDC.64 R14, c[0x4][R0] ;  /* 0x01000000000e7b82 */ /* 0x0000620000000a00 */
[----:B------:R-:W-:Y:S01]  /*12c0*/  IMAD.U32 R5, RZ, RZ, UR5 ;  /* 0x00000005ff057e24 */ /* 0x000fe2000f8e00ff */
[----:B------:R-:W-:Y:S01]  /*12d0*/  ULDC.64 UR4, c[0x4][0x70] ;  /* 0x01001c0000047ab9 */ /* 0x000fe20000000a00 */
[----:B------:R-:W-:Y:S02]  /*12e0*/  IMAD.U32 R10, RZ, RZ, UR6 ;  /* 0x00000006ff0a7e24 */ /* 0x000fe4000f8e00ff */
[----:B------:R-:W-:Y:S02]  /*12f0*/  IMAD.U32 R6, RZ, RZ, UR4 ;  /* 0x00000004ff067e24 */ /* 0x000fe4000f8e00ff */
[----:B------:R-:W-:-:S02]  /*1300*/  IMAD.U32 R7, RZ, RZ, UR5 ;  /* 0x00000005ff077e24 */ /* 0x000fc4000f8e00ff */
[----:B------:R-:W-:Y:S02]  /*1310*/  IMAD.U32 R11, RZ, RZ, UR7 ;  /* 0x00000007ff0b7e24 */ /* 0x000fe4000f8e00ff */
[----:B------:R-:W-:Y:S02]  /*1320*/  IMAD.MOV.U32 R8, RZ, RZ, 0x1e1 ;  /* 0x000001e1ff087424 */ /* 0x000fe400078e00ff */
[----:B------:R-:W-:Y:S02]  /*1330*/  IMAD.MOV.U32 R12, RZ, RZ, 0x1 ;  /* 0x00000001ff0c7424 */ /* 0x000fe400078e00ff */
[----:B0-----:R-:W-:-:S07]  /*1340*/  IMAD.MOV.U32 R13, RZ, RZ, RZ ;  /* 0x000000ffff0d7224 */ /* 0x001fce00078e00ff */
[----:B------:R-:W-:-:S07]  /*1350*/  LEPC R20, `(.L_x_13) ;  /* 0x000000001014794e */ /* 0x000fce0000000000 */
[----:B-1---5:R-:W-:Y:S05]  /*1360*/  CALL.ABS.NOINC R14 ;  /* 0x000000000e007343 */ /* 0x022fea0003c00000 */
.L_x_13:
[----:B------:R-:W-:-:S13]  /*1370*/  ISETP.NE.AND P0, PT, R132, 0x3, PT ;  /* 0x000000038400780c */ /* 0x000fda0003f05270 */
[----:B------:R-:W-:Y:S05]  /*1380*/  @!P0 BRA `(.L_x_14) ;  /* 0x0000000000048947 */ /* 0x000fea0003800000 */
[----:B------:R-:W-:Y:S01]  /*1390*/  BPT.TRAP 0x1 ;  /* 0x000000040000795c */ /* 0x000fe20000300000 */
.L_x_14:
[----:B------:R-:W-:Y:S02]  /*13a0*/  IMAD.U32 R3, RZ, RZ, UR42 ;  /* 0x0000002aff037e24 */ /* 0x000fe4000f8e00ff */
[----:B------:R-:W-:-:S03]  /*13b0*/  IMAD.U32 R0, RZ, RZ, UR40 ;  /* 0x00000028ff007e24 */ /* 0x000fc6000f8e00ff */
[----:B------:R-:W-:Y:S02]  /*13c0*/  LEA R3, R3, UR46, 0x3 ;  /* 0x0000002e03037c11 */ /* 0x000fe4000f8e18ff */
[----:B------:R-:W-:-:S04]  /*13d0*/  SHF.L.U32 R0, R0, 0x1f, RZ ;  /* 0x0000001f00007819 */ /* 0x000fc800000006ff */
[----:B------:R0:W1:Y:S01]  /*13e0*/  SYNCS.PHASECHK.TRANS64.TRYWAIT P1, [R3+URZ], R0 ;  /* 0x00000000030075a7 */ /* 0x000062000802017f */
[----:B------:R-:W-:Y:S05]  /*13f0*/  @!P0 BRA `(.L_x_15) ;  /* 0x0000000000048947 */ /* 0x000fea0003800000 */
[----:B------:R-:W-:Y:S01]  /*1400*/  BPT.TRAP 0x1 ;  /* 0x000000040000795c */ /* 0x000fe20000300000 */
.L_x_15:
[----:B------:R-:W-:-:S05]  /*1410*/  IMAD.U32 R4, RZ, RZ, UR44 ;  /* 0x0000002cff047e24 */ /* 0x000fca000f8e00ff */
[----:B------:R-:W-:Y:S01]  /*1420*/  ISETP.GE.AND P2, PT, R4, 0x1, PT ;  /* 0x000000010400780c */ /* 0x000fe20003f46270 */
[----:B-1----:R-:W-:-:S12]  /*1430*/  @P1 BRA `(.L_x_16) ;  /* 0x0000000000081947 */ /* 0x002fd80003800000 */
[----:B------:R-:W1:Y:S02]  /*1440*/  SYNCS.PHASECHK.TRANS64.TRYWAIT P1, [R3+URZ], R0 ;  /* 0x00000000030075a7 */ /* 0x000e64000802017f */
[----:B-1----:R-:W-:Y:S05]  /*1450*/  @!P1 BRA `(.L_x_17) ;  /* 0x0000008400889947 */ /* 0x002fea0003800000 */
.L_x_16:
[----:B------:R-:W-:Y:S05]  /*1460*/  WARPSYNC.ALL ;  /* 0x0000000000007948 */ /* 0x000fea0003800000 */
[----:B------:R-:W-:Y:S01]  /*1470*/  UIADD3 UR4, UR46, 0x10100, URZ ;  /* 0x000101002e047890 */ /* 0x000fe2000fffe03f */
[----:B------:R-:W-:Y:S01]  /*1480*/  WARPGROUP.ARRIVE ;  /* 0x00000000000079c5 */ /* 0x000fe20000000000 */
[----:B------:R-:W-:Y:S02]  /*1490*/  ULEA UR5, UR42, UR45, 0xb ;  /* 0x0000002d2a057291 */ /* 0x000fe4000f8e583f */
[----:B------:R-:W-:Y:S01]  /*14a0*/  USHF.R.U32.HI UR4, URZ, 0x4, UR4 ;  /* 0x000000043f047899 */ /* 0x000fe20008011604 */
[----:B------:R-:W-:Y:S01]  /*14b0*/  UMOV UR9, 0x40000040 ;  /* 0x4000004000097882 */ /* 0x000fe20000000000 */
[----:B------:R-:W-:-:S02]  /*14c0*/  UMOV UR11, 0x40000040 ;  /* 0x40000040000b7882 */ /* 0x000fc40000000000 */
[----:B------:R-:W-:Y:S01]  /*14d0*/  ULOP3.LUT UR4, UR4, 0x3fff, URZ, 0xc0, !UPT ;  /* 0x00003fff04047892 */ /* 0x000fe2000f8ec03f */
[----:B------:R-:W-:-:S03]  /*14e0*/  UMOV UR8, UR5 ;  /* 0x0000000500087c82 */ /* 0x000fc60008000000 */
[----:B------:R-:W-:-:S04]  /*14f0*/  ULOP3.LUT UR4, UR4, 0x10000, URZ, 0xfc, !UPT ;  /* 0x0001000004047892 */ /* 0x000fc8000f8efc3f */
[----:B------:R-:W-:-:S07]  /*1500*/  UIMAD UR6, UR42, 0xc00, UR4 ;  /* 0x00000c002a0678a4 */ /* 0x000fce000f8e0204 */
[----:B------:R-:W-:Y:S02]  /*1510*/  UMOV UR10, UR6 ;  /* 0x00000006000a7c82 */ /* 0x000fe40008000000 */
[----:B------:R-:W-:Y:S01]  /*1520*/  HGMMA.64x192x16.F32.BF16 R24, gdesc[UR8], RZ, !UPT, gsb0 ;  /* 0x02e00000081879f0 */ /* 0x000fe2000c0018ff */
[----:B------:R-:W-:Y:S02]  /*1530*/  UIADD3 UR8, UR5, 0x2, URZ ;  /* 0x0000000205087890 */ /* 0x000fe4000fffe03f */
[----:B------:R-:W-:Y:S01]  /*1540*/  UIADD3 UR10, UR6, 0x2, URZ ;  /* 0x00000002060a7890 */ /* 0x000fe2000fffe03f */
[----:B------:R-:W-:Y:S01]  /*1550*/  UMOV UR9, 0x40000040 ;  /* 0x4000004000097882 */ /* 0x000fe20000000000 */
[----:B------:R-:W-:Y:S01]  /*1560*/  UMOV UR11, 0x40000040 ;  /* 0x40000040000b7882 */ /* 0x000fe20000000000 */
[----:B------:R-:W-:Y:S02]  /*1570*/  WARPGROUP.DEPBAR.LE gsb0, 0x0 ;  /* 0x00008000000079c5 */ /* 0x000fe40000010000 */
[----:B------:R-:W-:-:S12]  /*1580*/  WARPGROUP.ARRIVE ;  /* 0x00000000000079c5 */ /* 0x000fd80000000000 */
[----:B------:R-:W-:Y:S01]  /*1590*/  HGMMA.64x192x16.F32.BF16 R24, gdesc[UR8], R24, gsb0 ;  /* 0x02e00000081879f0 */ /* 0x000fe20008001818 */
        /* <DEDUP_REMOVED lines=41> */
[----:B------:R-:W-:Y:S03]  /*1830*/  HGMMA.64x192x16.F32.BF16 R24, gdesc[UR8], R24, gsb0 ;  /* 0x02e00000081879f0 */ /* 0x000fe60008001818 */
[----:B------:R-:W-:Y:S02]  /*1840*/  WARPGROUP.DEPBAR.LE gsb0, 0x0 ;  /* 0x00008000000079c5 */ /* 0x000fe40000010000 */
[----:B------:R-:W-:Y:S05]  /*1850*/  @!P2 BRA `(.L_x_18) ;  /* 0x00000004008ca947 */ /* 0x000fea0003800000 */
[----:B------:R-:W-:Y:S01]  /*1860*/  UIADD3 UR5, UR42, 0x1, URZ ;  /* 0x000000012a057890 */ /* 0x000fe2000fffe03f */
[----:B01----:R-:W-:-:S03]  /*1870*/  IMAD.U32 R0, RZ, RZ, UR44 ;  /* 0x0000002cff007e24 */ /* 0x003fc6000f8e00ff */
[----:B------:R-:W-:-:S04]  /*1880*/  UISETP.NE.AND UP0, UPT, UR5, 0x2, UPT ;  /* 0x000000020500788c */ /* 0x000fc8000bf05270 */
[----:B------:R-:W-:Y:S02]  /*1890*/  USEL UR6, URZ, 0x1, UP0 ;  /* 0x000000013f067887 */ /* 0x000fe40008000000 */
[----:B------:R-:W-:Y:S02]  /*18a0*/  USEL UR5, UR5, URZ, UP0 ;  /* 0x0000003f05057287 */ /* 0x000fe40008000000 */
[----:B------:R-:W-:-:S06]  /*18b0*/  ULOP3.LUT UR6, UR40, UR6, URZ, 0x3c, !UPT ;  /* 0x0000000628067292 */ /* 0x000fcc000f8e3c3f */
[----:B------:R-:W-:Y:S01]  /*18c0*/  IMAD.U32 R5, RZ, RZ, UR6 ;  /* 0x00000006ff057e24 */ /* 0x000fe2000f8e00ff */
[----:B------:R-:W-:-:S06]  /*18d0*/  UMOV UR6, UR42 ;  /* 0x0000002a00067c82 */ /* 0x000fcc0008000000 */
.L_x_25:
[----:B01----:R-:W-:Y:S05]  /*18e0*/  @!P0 BRA `(.L_x_19) ;  /* 0x0000000000048947 */ /* 0x003fea0003800000 */
[----:B------:R-:W-:Y:S01]  /*18f0*/  BPT.TRAP 0x1 ;  /* 0x000000040000795c */ /* 0x000fe20000300000 */
.L_x_19:
[----:B------:R-:W0:Y:S01]  /*1900*/  S2UR UR8, SR_CgaCtaId ;  /* 0x00000000000879c3 */ /* 0x000e220000008800 */
[----:B------:R-:W-:Y:S01]  /*1910*/  UMOV UR7, 0x400 ;  /* 0x0000040000077882 */ /* 0x000fe20000000000 */
[----:B------:R-:W-:Y:S01]  /*1920*/  SHF.L.U32 R3, R5, 0x1f, RZ ;  /* 0x0000001f05037819 */ /* 0x000fe200000006ff */
[----:B0-----:R-:W-:-:S04]  /*1930*/  ULEA UR7, UR8, UR7, 0x18 ;  /* 0x0000000708077291 */ /* 0x001fc8000f8ec03f */
[----:B------:R-:W-:-:S09]  /*1940*/  ULEA UR8, UR5, UR7, 0x3 ;  /* 0x0000000705087291 */ /* 0x000fd2000f8e183f */
[----:B------:R0:W1:Y:S01]  /*1950*/  SYNCS.PHASECHK.TRANS64.TRYWAIT P1, [UR8], R3 ;  /* 0x00000003ff0075a7 */ /* 0x0000620008020148 */
[----:B------:R-:W-:Y:S05]  /*1960*/  @!P0 BRA `(.L_x_20) ;  /* 0x0000000000048947 */ /* 0x000fea0003800000 */
[----:B------:R-:W-:Y:S01]  /*1970*/  BPT.TRAP 0x1 ;  /* 0x000000040000795c */ /* 0x000fe20000300000 */
.L_x_20:
[----:B-1----:R-:W-:Y:S05]  /*1980*/  @P1 BRA `(.L_x_21) ;  /* 0x0000000000081947 */ /* 0x002fea0003800000 */
[----:B------:R-:W1:Y:S02]  /*1990*/  SYNCS.PHASECHK.TRANS64.TRYWAIT P1, [UR8], R3 ;  /* 0x00000003ff0075a7 */ /* 0x000e640008020148 */
[----:B-1----:R-:W-:Y:S05]  /*19a0*/  @!P1 BRA `(.L_x_22) ;  /* 0x0000008000489947 */ /* 0x002fea0003800000 */
.L_x_21:
[----:B------:R-:W-:Y:S01]  /*19b0*/  ULEA UR12, UR5, UR45, 0xb ;  /* 0x0000002d050c7291 */ /* 0x000fe2000f8e583f */
[----:B------:R-:W-:Y:S01]  /*19c0*/  WARPGROUP.ARRIVE ;  /* 0x00000000000079c5 */ /* 0x000fe20000000000 */
[----:B------:R-:W-:Y:S01]  /*19d0*/  UIMAD UR13, UR5, 0xc00, UR4 ;  /* 0x00000c00050d78a4 */ /* 0x000fe2000f8e0204 */
[----:B------:R-:W-:Y:S01]  /*19e0*/  UMOV UR9, 0x40000040 ;  /* 0x4000004000097882 */ /* 0x000fe20000000000 */
[----:B------:R-:W-:-:S03]  /*19f0*/  UMOV UR11, 0x40000040 ;  /* 0x40000040000b7882 */ /* 0x000fc60000000000 */
[----:B------:R-:W-:Y:S02]  /*1a00*/  UMOV UR8, UR12 ;  /* 0x0000000c00087c82 */ /* 0x000fe40008000000 */
[----:B------:R-:W-:Y:S02]  /*1a10*/  UMOV UR10, UR13 ;  /* 0x0000000d000a7c82 */ /* 0x000fe40008000000 */
[----:B------:R-:W-:Y:S01]  /*1a20*/  HGMMA.64x192x16.F32.BF16 R24, gdesc[UR8], R24, gsb0 ;  /* 0x02e00000081879f0 */ /* 0x000fe20008001818 */
[----:B------:R-:W-:Y:S02]  /*1a30*/  UIADD3 UR8, UR12, 0x2, URZ ;  /* 0x000000020c087890 */ /* 0x000fe4000fffe03f */
[----:B------:R-:W-:Y:S01]  /*1a40*/  UIADD3 UR10, UR13, 0x2, URZ ;  /* 0x000000020d0a7890 */ /* 0x000fe2000fffe03f */
[----:B------:R-:W-:Y:S01]  /*1a50*/  UMOV UR9, 0x40000040 ;  /* 0x4000004000097882 */ /* 0x000fe20000000000 */
[----:B------:R-:W-:Y:S01]  /*1a60*/  UMOV UR11, 0x40000040 ;  /* 0x40000040000b7882 */ /* 0x000fe20000000000 */
[----:B------:R-:W-:-:S02]  /*1a70*/  WARPGROUP.DEPBAR.LE gsb0, 0x0 ;  /* 0x00008000000079c5 */ /* 0x000fc40000010000 */
        /* <DEDUP_REMOVED lines=46> */
[----:B------:R-:W-:Y:S01]  /*1d60*/  BPT.TRAP 0x1 ;  /* 0x000000040000795c */ /* 0x000fe20000300000 */
.L_x_23:
[----:B------:R-:W-:Y:S01]  /*1d70*/  ULEA UR7, UR6, UR7, 0x3 ;  /* 0x0000000706077291 */ /* 0x000fe2000f8e183f */
[----:B------:R-:W-:-:S03]  /*1d80*/  ISETP.GT.U32.AND P1, PT, R18, 0x1, PT ;  /* 0x000000011200780c */ /* 0x000fc60003f24070 */
[----:B------:R-:W-:-:S04]  /*1d90*/  UIADD3 UR7, UR7, 0x10, URZ ;  /* 0x0000001007077890 */ /* 0x000fc8000fffe03f */
[----:B------:R-:W-:-:S09]  /*1da0*/  UPRMT UR7, URZ, 0x654, UR7 ;  /* 0x000006543f077896 */ /* 0x000fd20008000007 */
[----:B------:R-:W-:Y:S01]  /*1db0*/  SYNCS.ARRIVE.TRANS64.RED.A1T0 RZ, [UR7], RZ ;  /* 0x000000ffffff79a7 */ /* 0x000fe20008100407 */
[----:B------:R-:W-:Y:S05]  /*1dc0*/  @P1 BRA `(.L_x_24) ;  /* 0x0000000000041947 */ /* 0x000fea0003800000 */
[----:B------:R-:W-:Y:S01]  /*1dd0*/  BPT.TRAP 0x1 ;  /* 0x000000040000795c */ /* 0x000fe20000300000 */
.L_x_24:
[----:B------:R-:W-:Y:S01]  /*1de0*/  UIADD3 UR5, UR5, 0x1, URZ ;  /* 0x0000000105057890 */ /* 0x000fe2000fffe03f */
[C---:B------:R-:W-:Y:S01]  /*1df0*/  ISETP.GT.AND P1, PT, R0.reuse, 0x1, PT ;  /* 0x000000010000780c */ /* 0x040fe20003f24270 */
[----:B------:R-:W-:Y:S01]  /*1e00*/  UIADD3 UR6, UR6, 0x1, URZ ;  /* 0x0000000106067890 */ /* 0x000fe2000fffe03f */
[----:B------:R-:W-:Y:S01]  /*1e10*/  VIADD R0, R0, 0xffffffff ;  /* 0xffffffff00007836 */ /* 0x000fe20000000000 */
[----:B------:R-:W-:Y:S02]  /*1e20*/  UISETP.NE.AND UP0, UPT, UR5, 0x2, UPT ;  /* 0x000000020500788c */ /* 0x000fe4000bf05270 */
[----:B------:R-:W-:Y:S02]  /*1e30*/  UISETP.NE.AND UP1, UPT, UR6, 0x2, UPT ;  /* 0x000000020600788c */ /* 0x000fe4000bf25270 */
[----:B------:R-:W-:Y:S02]  /*1e40*/  USEL UR7, URZ, 0x1, UP0 ;  /* 0x000000013f077887 */ /* 0x000fe40008000000 */
[----:B------:R-:W-:-:S02]  /*1e50*/  USEL UR5, UR5, URZ, UP0 ;  /* 0x0000003f05057287 */ /* 0x000fc40008000000 */
[----:B------:R-:W-:Y:S02]  /*1e60*/  USEL UR6, UR6, URZ, UP1 ;  /* 0x0000003f06067287 */ /* 0x000fe40008800000 */
[----:B------:R-:W-:Y:S01]  /*1e70*/  LOP3.LUT R5, R5, UR7, RZ, 0x3c, !PT ;  /* 0x0000000705057c12 */ /* 0x000fe2000f8e3cff */
[----:B------:R-:W-:Y:S09]  /*1e80*/  @P1 BRA `(.L_x_25) ;  /* 0xfffffff800941947 */ /* 0x000ff2000383ffff */
.L_x_18:
[----:B01----:R-:W0:Y:S02]  /*1e90*/  LDC R0, c[0x0][0x28c] ;  /* 0x0000a300ff007b82 */ /* 0x003e240000000800 */
[----:B0-----:R-:W-:-:S13]  /*1ea0*/  ISETP.GE.AND P1, PT, R0, 0x1, PT ;  /* 0x000000010000780c */ /* 0x001fda0003f26270 */
[----:B------:R-:W-:Y:S05]  /*1eb0*/  @!P1 BRA `(.L_x_26) ;  /* 0x0000000000389947 */ /* 0x000fea0003800000 */
[----:B------:R-:W-:Y:S05]  /*1ec0*/  @!P0 BRA `(.L_x_27) ;  /* 0x0000000000048947 */ /* 0x000fea0003800000 */
[----:B------:R-:W-:Y:S01]  /*1ed0*/  BPT.TRAP 0x1 ;  /* 0x000000040000795c */ /* 0x000fe20000300000 */
.L_x_27:
[----:B------:R-:W0:Y:S01]  /*1ee0*/  S2UR UR6, SR_CgaCtaId ;  /* 0x00000000000679c3 */ /* 0x000e220000008800 */
[----:B------:R-:W-:Y:S01]  /*1ef0*/  UIADD3 UR4, UR44, UR42, URZ ;  /* 0x0000002a2c047290 */ /* 0x000fe2000fffe03f */
[----:B------:R-:W-:Y:S01]  /*1f00*/  ISETP.GT.U32.AND P0, PT, R18, 0x1, PT ;  /* 0x000000011200780c */ /* 0x000fe20003f04070 */
[----:B------:R-:W-:Y:S02]  /*1f10*/  UMOV UR5, 0x400 ;  /* 0x0000040000057882 */ /* 0x000fe40000000000 */
[----:B------:R-:W-:-:S04]  /*1f20*/  USHF.L.U32 UR4, UR4, 0x3, URZ ;  /* 0x0000000304047899 */ /* 0x000fc8000800063f */
[----:B------:R-:W-:Y:S02]  /*1f30*/  ULOP3.LUT UR4, UR4, 0x8, URZ, 0xc0, !UPT ;  /* 0x0000000804047892 */ /* 0x000fe4000f8ec03f */
[----:B0-----:R-:W-:-:S04]  /*1f40*/  ULEA UR5, UR6, UR5, 0x18 ;  /* 0x0000000506057291 */ /* 0x001fc8000f8ec03f */
[----:B------:R-:W-:-:S04]  /*1f50*/  UIADD3 UR4, UR5, 0x10, UR4 ;  /* 0x0000001005047890 */ /* 0x000fc8000fffe004 */
[----:B------:R-:W-:-:S09]  /*1f60*/  UPRMT UR4, URZ, 0x654, UR4 ;  /* 0x000006543f047896 */ /* 0x000fd20008000004 */
[----:B------:R-:W-:Y:S01]  /*1f70*/  SYNCS.ARRIVE.TRANS64.RED.A1T0 RZ, [UR4], RZ ;  /* 0x000000ffffff79a7 */ /* 0x000fe20008100404 */
[----:B------:R-:W-:Y:S05]  /*1f80*/  @P0 BRA `(.L_x_26) ;  /* 0x0000000000040947 */ /* 0x000fea0003800000 */
[----:B------:R-:W-:Y:S01]  /*1f90*/  BPT.TRAP 0x1 ;  /* 0x000000040000795c */ /* 0x000fe20000300000 */
.L_x_26:
[----:B------:R-:W-:Y:S01]  /*1fa0*/  UIADD3 UR42, UR43, UR42, URZ ;  /* 0x0000002a2b2a7290 */ /* 0x000fe2000fffe03f */
[----:B------:R-:W-:Y:S01]  /*1fb0*/  IMAD R3, R130, 0xc0, RZ ;  /* 0x000000c082037824 */ /* 0x000fe200078e02ff */
[----:B------:R-:W-:Y:S01]  /*1fc0*/  ULDC UR10, c[0x0][0x288] ;  /* 0x0000a200000a7ab9 */ /* 0x000fe20000000800 */
[----:B------:R-:W-:Y:S01]  /*1fd0*/  SHF.R.S32.HI R9, RZ, 0x1f, R19 ;  /* 0x0000001fff097819 */ /* 0x000fe20000011413 */
[----:B------:R-:W-:Y:S01]  /*1fe0*/  USHF.R.U32.HI UR4, URZ, 0x1, UR42 ;  /* 0x000000013f047899 */ /* 0x000fe2000801162a */
[----:B------:R-:W-:Y:S01]  /*1ff0*/  IMAD.SHL.U32 R8, R131, 0x80, RZ ;  /* 0x0000008083087824 */ /* 0x000fe200078e00ff */
[C---:B------:R-:W-:Y:S01]  /*2000*/  LOP3.LUT R10, R3.reuse, 0x6, R126, 0xf8, !PT ;  /* 0x00000006030a7812 */ /* 0x040fe200078ef87e */
[----:B------:R-:W-:Y:S01]  /*2010*/  ULDC.64 UR6, c[0x0][0x5d0] ;  /* 0x0001740000067ab9 */ /* 0x000fe20000000a00 */
[----:B------:R-:W-:Y:S01]  /*2020*/  ULOP3.LUT UR4, UR4, 0x1, URZ, 0xc0, !UPT ;  /* 0x0000000104047892 */ /* 0x000fe2000f8ec03f */
[----:B------:R-:W-:Y:S01]  /*2030*/  ISETP.GE.AND P0, PT, R3, UR10, PT ;  /* 0x0000000a03007c0c */ /* 0x000fe2000bf06270 */
[----:B------:R-:W-:Y:S01]  /*2040*/  ULDC UR11, c[0x0][0x284] ;  /* 0x0000a100000b7ab9 */ /* 0x000fe20000000800 */
[----:B------:R-:W-:Y:S01]  /*2050*/  SHF.R.S32.HI R11, RZ, 0x1f, R10 ;  /* 0x0000001fff0b7819 */ /* 0x000fe2000001140a */
[----:B------:R-:W-:Y:S01]  /*2060*/  IMAD R0, R9, UR6, RZ ;  /* 0x0000000609007c24 */ /* 0x000fe2000f8e02ff */
[----:B------:R-:W-:Y:S01]  /*2070*/  UISETP.GT.U32.AND UP1, UPT, UR42, 0x1, UPT ;  /* 0x000000012a00788c */ /* 0x000fe2000bf24070 */
[----:B------:R-:W-:Y:S01]  /*2080*/  ISETP.GE.OR P0, PT, R8, UR11, P0 ;  /* 0x0000000b08007c0c */ /* 0x000fe20008706670 */
[----:B------:R-:W-:Y:S01]  /*2090*/  UISETP.NE.U32.AND UP0, UPT, UR4, 0x1, UPT ;  /* 0x000000010400788c */ /* 0x000fe2000bf05070 */
[C---:B------:R-:W-:Y:S01]  /*20a0*/  IMAD R7, R19.reuse, UR7, R0 ;  /* 0x0000000713077c24 */ /* 0x040fe2000f8e0200 */
[----:B------:R-:W-:Y:S01]  /*20b0*/  UISETP.LT.U32.AND UP1, UPT, UR43, 0x2, UP1 ;  /* 0x000000022b00788c */ /* 0x000fe20008f21070 */
[----:B------:R-:W-:Y:S01]  /*20c0*/  IMAD.WIDE.U32 R4, R19, UR6, R10 ;  /* 0x0000000613047c25 */ /* 0x000fe2000f8e000a */
[----:B------:R-:W-:Y:S01]  /*20d0*/  UISETP.GT.U32.AND UP0, UPT, UR43, 0x1, !UP0 ;  /* 0x000000012b00788c */ /* 0x000fe2000c704070 */
[----:B------:R-:W-:-:S02]  /*20e0*/  ULDC.64 UR8, c[0x0][0x5c8] ;  /* 0x0001720000087ab9 */ /* 0x000fc40000000a00 */
[----:B------:R-:W-:Y:S01]  /*20f0*/  IMAD.WIDE R130, R131, 0x80, R22 ;  /* 0x0000008083827825 */ /* 0x000fe200078e0216 */
[----:B------:R-:W-:Y:S02]  /*2100*/  USEL UR5, URZ, 0x1, !UP1 ;  /* 0x000000013f057887 */ /* 0x000fe4000c800000 */
[----:B------:R-:W-:Y:S01]  /*2110*/  USEL UR4, URZ, 0x1, !UP0 ;  /* 0x000000013f047887 */ /* 0x000fe2000c000000 */
[----:B------:R-:W-:Y:S01]  /*2120*/  IMAD.IADD R5, R5, 0x1, R7 ;  /* 0x0000000105057824 */ /* 0x000fe200078e0207 */
[----:B------:R-:W-:Y:S01]  /*2130*/  ULOP3.LUT UR42, UR42, 0x1, URZ, 0xc0, !UPT ;  /* 0x000000012a2a7892 */ /* 0x000fe2000f8ec03f */
[----:B------:R-:W-:Y:S01]  /*2140*/  IMAD R7, R131, UR8, RZ ;  /* 0x0000000883077c24 */ /* 0x000fe2000f8e02ff */
[----:B------:R-:W-:Y:S01]  /*2150*/  ULOP3.LUT UR40, UR4, UR40, UR5, 0x96, !UPT ;  /* 0x0000002804287292 */ /* 0x000fe2000f8e9605 */
[----:B------:R-:W-:-:S04]  /*2160*/  IMAD.WIDE.U32 R134, R130, UR8, R4 ;  /* 0x0000000882867c25 */ /* 0x000fc8000f8e0004 */
[----:B------:R-:W-:Y:S02]  /*2170*/  IMAD R7, R130, UR9, R7 ;  /* 0x0000000982077c24 */ /* 0x000fe4000f8e0207 */
[----:B------:R-:W-:Y:S01]  /*2180*/  IMAD.MOV.U32 R0, RZ, RZ, -0x1 ;  /* 0xffffffffff007424 */ /* 0x000fe200078e00ff */
[----:B------:R-:W-:Y:S06]  /*2190*/  @P0 BRA `(.L_x_28) ;  /* 0x0000005c00540947 */ /* 0x000fec0003800000 */
[----:B-----5:R-:W-:Y:S01]  /*21a0*/  FSETP.NEU.AND P0, PT, R121, RZ, PT ;  /* 0x000000ff7900720b */ /* 0x020fe20003f0d000 */
[----:B------:R-:W-:Y:S01]  /*21b0*/  IMAD.IADD R3, R122, 0x1, -R3 ;  /* 0x000000017a037824 */ /* 0x000fe200078e0a03 */
[----:B------:R-:W-:Y:S01]  /*21c0*/  BSSY B0, `(.L_x_28) ;  /* 0x00005d2000007945 */ /* 0x000fe20003800000 */
[----:B------:R-:W-:Y:S02]  /*21d0*/  IMAD.IADD R8, R129, 0x1, -R8 ;  /* 0x0000000181087824 */ /* 0x000fe400078e0a08 */
[----:B------:R-:W-:Y:S01]  /*21e0*/  IMAD.IADD R143, R135, 0x1, R7 ;  /* 0x00000001878f7824 */ /* 0x000fe200078e0207 */
[----:B------:R-:W-:-:S04]  /*21f0*/  ISETP.GT.AND P2, PT, R3, RZ, PT ;  /* 0x000000ff0300720c */ /* 0x000fc80003f44270 */
[----:B------:R-:W-:-:S03]  /*2200*/  ISETP.GT.AND P1, PT, R8, RZ, P2 ;  /* 0x000000ff0800720c */ /* 0x000fc60001724270 */
[----:B------:R-:W-:Y:S10]  /*2210*/  @!P0 BRA `(.L_x_29) ;  /* 0x0000004000588947 */ /* 0x000ff40003800000 */
[----:B------:R-:W0:Y:S01]  /*2220*/  LDC.64 R138, c[0x0][0x5b8] ;  /* 0x00016e00ff8a7b82 */ /* 0x000e220000000a00 */
[----:B------:R-:W-:-:S07]  /*2230*/  ULDC.64 UR4, c[0x0][0x5c0] ;  /* 0x0001700000047ab9 */ /* 0x000fce0000000a00 */
[----:B------:R-:W1:Y:S08]  /*2240*/  LDC.64 R140, c[0x0][0x5b0] ;  /* 0x00016c00ff8c7b82 */ /* 0x000e700000000a00 */
[----:B------:R-:W2:Y:S01]  /*2250*/  LDC.64 R14, c[0x0][0x5a8] ;  /* 0x00016a00ff0e7b82 */ /* 0x000ea20000000a00 */
[-C--:B0-----:R-:W-:Y:S02]  /*2260*/  IMAD R4, R9, R138.reuse, RZ ;  /* 0x0000008a09047224 */ /* 0x081fe400078e02ff */
[----:B------:R-:W-:-:S04]  /*2270*/  IMAD.WIDE.U32 R136, R19, R138, R10 ;  /* 0x0000008a13887225 */ /* 0x000fc800078e000a */
[----:B------:R-:W-:Y:S02]  /*2280*/  IMAD R133, R19, R139, R4 ;  /* 0x0000008b13857224 */ /* 0x000fe400078e0204 */
[-C--:B-1----:R-:W-:Y:S02]  /*2290*/  IMAD R4, R131, R140.reuse, RZ ;  /* 0x0000008c83047224 */ /* 0x082fe400078e02ff */
[----:B------:R-:W-:Y:S02]  /*22a0*/  IMAD.IADD R13, R137, 0x1, R133 ;  /* 0x00000001890d7824 */ /* 0x000fe400078e0285 */
[----:B------:R-:W-:Y:S02]  /*22b0*/  IMAD.MOV.U32 R12, RZ, RZ, R136 ;  /* 0x000000ffff0c7224 */ /* 0x000fe400078e0088 */
[C---:B------:R-:W-:Y:S02]  /*22c0*/  IMAD R135, R130.reuse, R141, R4 ;  /* 0x0000008d82877224 */ /* 0x040fe400078e0204 */
[----:B------:R-:W-:-:S04]  /*22d0*/  IMAD.WIDE.U32 R4, R130, R140, R12 ;  /* 0x0000008c82047225 */ /* 0x000fc800078e000c */
[----:B------:R-:W-:Y:S01]  /*22e0*/  IMAD.IADD R5, R5, 0x1, R135 ;  /* 0x0000000105057824 */ /* 0x000fe200078e0287 */
[----:B--2---:R-:W-:-:S04]  /*22f0*/  LEA R6, P0, R4, R14, 0x1 ;  /* 0x0000000e04067211 */ /* 0x004fc800078008ff */
[----:B------:R-:W-:-:S05]  /*2300*/  LEA.HI.X R7, R4, R15, R5, 0x1, P0 ;  /* 0x0000000f04077211 */ /* 0x000fca00000f0c05 */
[----:B------:R0:W2:Y:S01]  /*2310*/  @P1 LDG.E.LTC128B.U16 R9, desc[UR36][R6.64] ;  /* 0x0000002406091981 */ /* 0x0000a2000c1e1520 */
[----:B------:R-:W-:Y:S01]  /*2320*/  IMAD.WIDE.U32 R20, R130, R140, R10 ;  /* 0x0000008c82147225 */ /* 0x000fe200078e000a */
[----:B------:R-:W-:Y:S03]  /*2330*/  BSSY B1, `(.L_x_30) ;  /* 0x0000013000017945 */ /* 0x000fe60003800000 */
[----:B------:R-:W-:Y:S02]  /*2340*/  IMAD.IADD R21, R135, 0x1, R21 ;  /* 0x0000000187157824 */ /* 0x000fe400078e0215 */
[----:B------:R-:W-:-:S04]  /*2350*/  IMAD.WIDE.U32 R20, R19, R138, R20 ;  /* 0x0000008a13147225 */ /* 0x000fc800078e0014 */
[----:B0-----:R-:W-:Y:S01]  /*2360*/  IMAD.IADD R7, R133, 0x1, R21 ;  /* 0x0000000185077824 */ /* 0x001fe200078e0215 */
[----:B------:R-:W-:Y:S02]  /*2370*/  LEA R6, P4, R20, R14, 0x1 ;  /* 0x0000000e14067211 */ /* 0x000fe400078808ff */
[----:B------:R-:W-:Y:S02]  /*2380*/  SHF.L.U64.HI R21, R140, 0x3, R141 ;  /* 0x000000038c157819 */ /* 0x000fe4000001028d */
[----:B------:R-:W-:Y:S01]  /*2390*/  LEA.HI.X R7, R20, R15, R7, 0x1, P4 ;  /* 0x0000000f14077211 */ /* 0x000fe200020f0c07 */
[----:B------:R-:W-:Y:S02]  /*23a0*/  IMAD.SHL.U32 R20, R140, 0x8, RZ ;  /* 0x000000088c147824 */ /* 0x000fe400078e00ff */
[----:B--2---:R-:W-:-:S04]  /*23b0*/  IMAD.U32 R4, R9, 0x10000, RZ ;  /* 0x0001000009047824 */ /* 0x004fc800078e00ff */
[----:B------:R-:W-:Y:S01]  /*23c0*/  FMUL R5, R4, R121 ;  /* 0x0000007904057220 */ /* 0x000fe20000400000 */
[----:B------:R-:W-:-:S03]  /*23d0*/  LEA R4, P0, R134, UR4, 0x1 ;  /* 0x0000000486047c11 */ /* 0x000fc6000f8008ff */
[----:B------:R-:W-:Y:S01]  /*23e0*/  FFMA R24, R24, R120, R5 ;  /* 0x0000007818187223 */ /* 0x000fe20000000005 */
[----:B------:R-:W-:Y:S02]  /*23f0*/  LEA.HI.X R5, R134, UR5, R143, 0x1, P0 ;  /* 0x0000000586057c11 */ /* 0x000fe400080f0c8f */
[----:B------:R-:W-:Y:S02]  /*2400*/  ISETP.GT.AND P0, PT, R3, 0x1, PT ;  /* 0x000000010300780c */ /* 0x000fe40003f04270 */
[----:B------:R-:W-:Y:S02]  /*2410*/  F2FP.BF16.F32.PACK_AB R24, RZ, R24 ;  /* 0x00000018ff18723e */ /* 0x000fe400000010ff */
[----:B------:R-:W-:-:S03]  /*2420*/  ISETP.GT.AND P3, PT, R8, RZ, P0 ;  /* 0x000000ff0800720c */ /* 0x000fc60000764270 */
[----:B------:R0:W-:Y:S10]  /*2430*/  @P1 STG.E.U16 desc[UR36][R4.64], R24 ;  /* 0x0000001804001986 */ /* 0x0001f4000c101524 */
[----:B------:R-:W-:Y:S05]  /*2440*/  @!P3 BRA `(.L_x_31) ;  /* 0x000000000004b947 */ /* 0x000fea0003800000 */
[----:B------:R1:W5:Y:S02]  /*2450*/  LDG.E.LTC128B.U16 R9, desc[UR36][R6.64+0x2] ;  /* 0x0000022406097981 */ /* 0x000364000c1e1520 */
.L_x_31:
[----:B------:R-:W-:Y:S05]  /*2460*/  BSYNC B1 ;  /* 0x0000000000017941 */ /* 0x000fea0003800000 */
.L_x_30:
[----:B-----5:R-:W-:Y:S01]  /*2470*/  IMAD.U32 R12, R9, 0x10000, RZ ;  /* 0x00010000090c7824 */ /* 0x020fe200078e00ff */
[----:B------:R-:W-:Y:S01]  /*2480*/  ISETP.GT.AND P2, PT, R8, 0x8, P2 ;  /* 0x000000080800780c */ /* 0x000fe20001744270 */
[----:B------:R-:W-:-:S04]  /*2490*/  IMAD.WIDE.U32 R130, R130, R140, R20 ;  /* 0x0000008c82827225 */ /* 0x000fc800078e0014 */
[----:B------:R-:W-:Y:S01]  /*24a0*/  FMUL R12, R12, R121 ;  /* 0x000000790c0c7220 */ /* 0x000fe20000400000 */
[--C-:B------:R-:W-:Y:S01]  /*24b0*/  IMAD.IADD R135, R135, 0x1, R131.reuse ;  /* 0x0000000187877824 */ /* 0x100fe200078e0283 */
[----:B------:R-:W-:Y:S02]  /*24c0*/  IADD3 R136, P1, R136, R130, RZ ;  /* 0x0000008288887210 */ /* 0x000fe40007f3e0ff */
[----:B------:R-:W-:Y:S01]  /*24d0*/  FFMA R12, R25, R120, R12 ;  /* 0x00000078190c7223 */ /* 0x000fe2000000000c */
[----:B------:R-:W-:Y:S02]  /*24e0*/  PRMT R131, R9, 0x7610, R131 ;  /* 0x0000761009837816 */ /* 0x000fe40000000083 */
[----:B------:R-:W-:Y:S02]  /*24f0*/  IMAD.X R13, R135, 0x1, R13, P1 ;  /* 0x00000001870d7824 */ /* 0x000fe400008e060d */
[----:B------:R-:W-:Y:S02]  /*2500*/  F2FP.BF16.F32.PACK_AB R12, RZ, R12 ;  /* 0x0000000cff0c723e */ /* 0x000fe400000010ff */
[----:B------:R-:W-:-:S02]  /*2510*/  LEA R20, P1, R136, R14, 0x1 ;  /* 0x0000000e88147211 */ /* 0x000fc400078208ff */
[----:B------:R-:W-:Y:S02]  /*2520*/  PRMT R25, R12, 0x7610, R25 ;  /* 0x000076100c197816 */ /* 0x000fe40000000019 */
[----:B------:R-:W-:-:S03]  /*2530*/  LEA.HI.X R21, R136, R15, R13, 0x1, P1 ;  /* 0x0000000f88157211 */ /* 0x000fc600008f0c0d */
[----:B------:R2:W-:Y:S04]  /*2540*/  @P3 STG.E.U16 desc[UR36][R4.64+0x2], R25 ;  /* 0x0000021904003986 */ /* 0x0005e8000c101524 */
[----:B------:R-:W3:Y:S01]  /*2550*/  @P2 LDG.E.LTC128B.U16 R131, desc[UR36][R20.64] ;  /* 0x0000002414832981 */ /* 0x000ee2000c1e1520 */
[----:B0-----:R-:W-:Y:S01]  /*2560*/  IADD3 R24, P1, R10, R130, RZ ;  /* 0x000000820a187210 */ /* 0x001fe20007f3e0ff */
[----:B------:R-:W-:Y:S01]  /*2570*/  BSSY B1, `(.L_x_32) ;  /* 0x0000011000017945 */ /* 0x000fe20003800000 */
[----:B------:R-:W-:Y:S02]  /*2580*/  SHF.L.U64.HI R13, R125, 0x1, R124 ;  /* 0x000000017d0d7819 */ /* 0x000fe4000001027c */
[----:B------:R-:W-:Y:S01]  /*2590*/  ISETP.GT.AND P0, PT, R8, 0x8, P0 ;  /* 0x000000080800780c */ /* 0x000fe20000704270 */
[----:B--2---:R-:W-:Y:S01]  /*25a0*/  IMAD.X R25, R11, 0x1, R135, P1 ;  /* 0x000000010b197824 */ /* 0x004fe200008e0687 */
[----:B------:R-:W-:Y:S01]  /*25b0*/  LEA R12, P1, R125, R4, 0x1 ;  /* 0x000000047d0c7211 */ /* 0x000fe200078208ff */
[----:B------:R-:W-:-:S04]  /*25c0*/  IMAD.WIDE.U32 R24, R19, R138, R24 ;  /* 0x0000008a13187225 */ /* 0x000fc800078e0018 */
[----:B------:R-:W-:Y:S02]  /*25d0*/  IMAD.X R13, R13, 0x1, R5, P1 ;  /* 0x000000010d0d7824 */ /* 0x000fe400008e0605 */
[----:B------:R-:W-:Y:S02]  /*25e0*/  IMAD.IADD R11, R133, 0x1, R25 ;  /* 0x00000001850b7824 */ /* 0x000fe400078e0219 */
[----:B---3--:R-:W-:-:S04]  /*25f0*/  IMAD.U32 R10, R131, 0x10000, RZ ;  /* 0x00010000830a7824 */ /* 0x008fc800078e00ff */
[----:B------:R-:W-:Y:S01]  /*2600*/  FMUL R9, R10, R121 ;  /* 0x000000790a097220 */ /* 0x000fe20000400000 */
[----:B------:R-:W-:-:S03]  /*2610*/  LEA R10, P3, R24, R14, 0x1 ;  /* 0x0000000e180a7211 */ /* 0x000fc600078608ff */
[----:B------:R-:W-:Y:S01]  /*2620*/  FFMA R9, R26, R120, R9 ;  /* 0x000000781a097223 */ /* 0x000fe20000000009 */
[----:B------:R-:W-:-:S04]  /*2630*/  LEA.HI.X R11, R24, R15, R11, 0x1, P3 ;  /* 0x0000000f180b7211 */ /* 0x000fc800018f0c0b */
[----:B------:R-:W-:-:S05]  /*2640*/  F2FP.BF16.F32.PACK_AB R9, RZ, R9 ;  /* 0x00000009ff09723e */ /* 0x000fca00000010ff */
[----:B------:R0:W-:Y:S01]  /*2650*/  @P2 STG.E.U16 desc[UR36][R12.64], R9 ;  /* 0x000000090c002986 */ /* 0x0001e2000c101524 */
[----:B------:R-:W-:Y:S05]  /*2660*/  @!P0 BRA `(.L_x_33) ;  /* 0x0000000000048947 */ /* 0x000fea0003800000 */
[----:B------:R2:W5:Y:S02]  /*2670*/  LDG.E.LTC128B.U16 R131, desc[UR36][R10.64+0x2] ;  /* 0x000002240a837981 */ /* 0x000564000c1e1520 */
.L_x_33:
[----:B------:R-:W-:Y:S05]  /*2680*/  BSYNC B1 ;  /* 0x0000000000017941 */ /* 0x000fea0003800000 */
.L_x_32:
[----:B-----5:R-:W-:Y:S01]  /*2690*/  IMAD.U32 R14, R131, 0x10000, RZ ;  /* 0x00010000830e7824 */ /* 0x020fe200078e00ff */
[----:B------:R-:W-:Y:S01]  /*26a0*/  ISETP.GT.AND P1, PT, R3, 0x8, PT ;  /* 0x000000080300780c */ /* 0x000fe20003f24270 */
[----:B------:R-:W-:Y:S02]  /*26b0*/  BSSY B1, `(.L_x_34) ;  /* 0x0000008000017945 */ /* 0x000fe40003800000 */
[----:B------:R-:W-:Y:S01]  /*26c0*/  FMUL R14, R14, R121 ;  /* 0x000000790e0e7220 */ /* 0x000fe20000400000 */
[----:B------:R-:W-:-:S03]  /*26d0*/  ISETP.GT.AND P2, PT, R8, RZ, P1 ;  /* 0x000000ff0800720c */ /* 0x000fc60000f44270 */
[----:B------:R-:W-:-:S05]  /*26e0*/  FFMA R14, R27, R120, R14 ;  /* 0x000000781b0e7223 */ /* 0x000fca000000000e */
[----:B------:R-:W-:-:S05]  /*26f0*/  F2FP.BF16.F32.PACK_AB R14, RZ, R14 ;  /* 0x0000000eff0e723e */ /* 0x000fca00000010ff */
[----:B------:R3:W-:Y:S01]  /*2700*/  @P0 STG.E.U16 desc[UR36][R12.64+0x2], R14 ;  /* 0x0000020e0c000986 */ /* 0x0007e2000c101524 */
[----:B------:R-:W-:Y:S05]  /*2710*/  @!P2 BRA `(.L_x_35) ;  /* 0x000000000004a947 */ /* 0x000fea0003800000 */
[----:B------:R4:W5:Y:S02]  /*2720*/  LDG.E.LTC128B.U16 R131, desc[UR36][R6.64+0x10] ;  /* 0x0000102406837981 */ /* 0x000964000c1e1520 */
.L_x_35:
[----:B------:R-:W-:Y:S05]  /*2730*/  BSYNC B1 ;  /* 0x0000000000017941 */ /* 0x000fea0003800000 */
.L_x_34:
[----:B---3-5:R-:W-:Y:S01]  /*2740*/  IMAD.U32 R14, R131, 0x10000, RZ ;  /* 0x00010000830e7824 */ /* 0x028fe200078e00ff */
[----:B------:R-:W-:Y:S01]  /*2750*/  ISETP.GT.AND P0, PT, R3, 0x9, PT ;  /* 0x000000090300780c */ /* 0x000fe20003f04270 */
[----:B------:R-:W-:Y:S02]  /*2760*/  BSSY B1, `(.L_x_36) ;  /* 0x0000008000017945 */ /* 0x000fe40003800000 */
[----:B0-----:R-:W-:Y:S01]  /*2770*/  FMUL R9, R14, R121 ;  /* 0x000000790e097220 */ /* 0x001fe20000400000 */
[----:B------:R-:W-:-:S03]  /*2780*/  ISETP.GT.AND P3, PT, R8, RZ, P0 ;  /* 0x000000ff0800720c */ /* 0x000fc60000764270 */
[----:B------:R-:W-:-:S05]  /*2790*/  FFMA R9, R28, R120, R9 ;  /* 0x000000781c097223 */ /* 0x000fca0000000009 */
[----:B------:R-:W-:-:S05]  /*27a0*/  F2FP.BF16.F32.PACK_AB R9, RZ, R9 ;  /* 0x00000009ff09723e */ /* 0x000fca00000010ff */
[----:B------:R0:W-:Y:S01]  /*27b0*/  @P2 STG.E.U16 desc[UR36][R4.64+0x10], R9 ;  /* 0x0000100904002986 */ /* 0x0001e2000c101524 */
[----:B------:R-:W-:Y:S05]  /*27c0*/  @!P3 BRA `(.L_x_37) ;  /* 0x000000000004b947 */ /* 0x000fea0003800000 */
[----:B------:R3:W5:Y:S02]  /*27d0*/  LDG.E.LTC128B.U16 R131, desc[UR36][R6.64+0x12] ;  /* 0x0000122406837981 */ /* 0x000764000c1e1520 */
.L_x_37:
[----:B------:R-:W-:Y:S05]  /*27e0*/  BSYNC B1 ;  /* 0x0000000000017941 */ /* 0x000fea0003800000 */
.L_x_36:
[----:B-----5:R-:W-:Y:S01]  /*27f0*/  IMAD.U32 R14, R131, 0x10000, RZ ;  /* 0x00010000830e7824 */ /* 0x020fe200078e00ff */
[----:B------:R-:W-:Y:S01]  /*2800*/  ISETP.GT.AND P1, PT, R8, 0x8, P1 ;  /* 0x000000080800780c */ /* 0x000fe20000f24270 */
[----:B------:R-:W-:Y:S02]  /*2810*/  BSSY B1, `(.L_x_38) ;  /* 0x0000007000017945 */ /* 0x000fe40003800000 */
[----:B------:R-:W-:-:S04]  /*2820*/  FMUL R14, R14, R121 ;  /* 0x000000790e0e7220 */ /* 0x000fc80000400000 */
[----:B------:R-:W-:-:S05]  /*2830*/  FFMA R14, R29, R120, R14 ;  /* 0x000000781d0e7223 */ /* 0x000fca000000000e */
[----:B------:R-:W-:-:S05]  /*2840*/  F2FP.BF16.F32.PACK_AB R14, RZ, R14 ;  /* 0x0000000eff0e723e */ /* 0x000fca00000010ff */
[----:B------:R0:W-:Y:S01]  /*2850*/  @P3 STG.E.U16 desc[UR36][R4.64+0x12], R14 ;  /* 0x0000120e04003986 */ /* 0x0001e2000c101524 */
[----:B------:R-:W-:Y:S05]  /*2860*/  @!P1 BRA `(.L_x_39) ;  /* 0x0000000000049947 */ /* 0x000fea0003800000 */
[----:B------:R0:W5:Y:S02]  /*2870*/  LDG.E.LTC128B.U16 R131, desc[UR36][R10.64+0x10] ;  /* 0x000010240a837981 */ /* 0x000164000c1e1520 */
.L_x_39:
[----:B------:R-:W-:Y:S05]  /*2880*/  BSYNC B1 ;  /* 0x0000000000017941 */ /* 0x000fea0003800000 */
.L_x_38:
[----:B0----5:R-:W-:Y:S01]  /*2890*/  IMAD.U32 R14, R131, 0x10000, RZ ;  /* 0x00010000830e7824 */ /* 0x021fe200078e00ff */
        /* <DEDUP_REMOVED lines=8> */
.L_x_41:
[----:B------:R-:W-:Y:S05]  /*2920*/  BSYNC B1 ;  /* 0x0000000000017941 */ /* 0x000fea0003800000 */
.L_x_40:
        /* <DEDUP_REMOVED lines=10> */
.L_x_43:
[----:B------:R-:W-:Y:S05]  /*29d0*/  BSYNC B1 ;  /* 0x0000000000017941 */ /* 0x000fea0003800000 */
.L_x_42:
[----:B0----5:R-:W-:Y:S01]  /*29e0*/  IMAD.U32 R14, R131, 0x10000, RZ ;  /* 0x00010000830e7824 */ /* 0x021fe200078e00ff */
        /* <DEDUP_REMOVED lines=9> */
.L_x_45:
[----:B------:R-:W-:Y:S05]  /*2a80*/  BSYNC B1 ;  /* 0x0000000000017941 */ /* 0x000fea0003800000 */
.L_x_44:
        /* <DEDUP_REMOVED lines=9> */
.L_x_47:
[----:B------:R-:W-:Y:S05]  /*2b20*/  BSYNC B1 ;  /* 0x0000000000017941 */ /* 0x000fea0003800000 */
.L_x_46:
        /* <DEDUP_REMOVED lines=9> */
.L_x_49:
[----:B------:R-:W-:Y:S05]  /*2bc0*/  BSYNC B1 ;  /* 0x0000000000017941 */ /* 0x000fea0003800000 */
.L_x_48:
        /* <DEDUP_REMOVED lines=10> */
.L_x_51:
[----:B------:R-:W-:Y:S05]  /*2c70*/  BSYNC B1 ;  /* 0x0000000000017941 */ /* 0x000fea0003800000 */
.L_x_50:
        /* <DEDUP_REMOVED lines=10> */
.L_x_53:
[----:B------:R-:W-:Y:S05]  /*2d20*/  BSYNC B1 ;  /* 0x0000000000017941 */ /* 0x000fea0003800000 */
.L_x_52:
        /* <DEDUP_REMOVED lines=9> */
.L_x_55:
[----:B------:R-:W-:Y:S05]  /*2dc0*/  BSYNC B1 ;  /* 0x0000000000017941 */ /* 0x000fea0003800000 */
.L_x_54:
        /* <DEDUP_REMOVED lines=9> */
.L_x_57:
[----:B------:R-:W-:Y:S05]  /*2e60*/  BSYNC B1 ;  /* 0x0000000000017941 */ /* 0x000fea0003800000 */
.L_x_56:
        /* <DEDUP_REMOVED lines=10> */
.L_x_59:
[----:B------:R-:W-:Y:S05]  /*2f10*/  BSYNC B1 ;  /* 0x0000000000017941 */ /* 0x000fea0003800000 */
.L_x_58:
        /* <DEDUP_REMOVED lines=10> */
.L_x_61:
[----:B------:R-:W-:Y:S05]  /*2fc0*/  BSYNC B1 ;  /* 0x0000000000017941 */ /* 0x000fea0003800000 */
.L_x_60:
        /* <DEDUP_REMOVED lines=9> */
.L_x_63:
[----:B------:R-:W-:Y:S05]  /*3060*/  BSYNC B1 ;  /* 0x0000000000017941 */ /* 0x000fea0003800000 */
.L_x_62:
        /* <DEDUP_REMOVED lines=9> */
.L_x_65:
[----:B------:R-:W-:Y:S05]  /*3100*/  BSYNC B1 ;  /* 0x0000000000017941 */ /* 0x000fea0003800000 */
.L_x_64:
        /* <DEDUP_REMOVED lines=10> */
.L_x_67:
[----:B------:R-:W-:Y:S05]  /*31b0*/  BSYNC B1 ;  /* 0x0000000000017941 */ /* 0x000fea0003800000 */
.L_x_66:
        /* <DEDUP_REMOVED lines=10> */
.L_x_69:
[----:B------:R-:W-:Y:S05]  /*3260*/  BSYNC B1 ;  /* 0x0000000000017941 */ /* 0x000fea0003800000 */
.L_x_68:
        /* <DEDUP_REMOVED lines=9> */
.L_x_71:
[----:B------:R-:W-:Y:S05]  /*3300*/  BSYNC B1 ;  /* 0x0000000000017941 */ /* 0x000fea0003800000 */
.L_x_70:
        /* <DEDUP_REMOVED lines=9> */
.L_x_73:
[----:B------:R-:W-:Y:S05]  /*33a0*/  BSYNC B1 ;  /* 0x0000000000017941 */ /* 0x000fea0003800000 */
.L_x_72:
        /* <DEDUP_REMOVED lines=10> */
.L_x_75:
[----:B------:R-:W-:Y:S05]  /*3450*/  BSYNC B1 ;  /* 0x0000000000017941 */ /* 0x000fea0003800000 */
.L_x_74:
        /* <DEDUP_REMOVED lines=10> */
.L_x_77:
[----:B------:R-:W-:Y:S05]  /*3500*/  BSYNC B1 ;  /* 0x0000000000017941 */ /* 0x000fea0003800000 */
.L_x_76:
        /* <DEDUP_REMOVED lines=9> */
.L_x_79:
[----:B------:R-:W-:Y:S05]  /*35a0*/  BSYNC B1 ;  /* 0x0000000000017941 */ /* 0x000fea0003800000 */
.L_x_78:
        /* <DEDUP_REMOVED lines=9> */
.L_x_81:
[----:B------:R-:W-:Y:S05]  /*3640*/  BSYNC B1 ;  /* 0x0000000000017941 */ /* 0x000fea0003800000 */
.L_x_80:
        /* <DEDUP_REMOVED lines=10> */
.L_x_83:
[----:B------:R-:W-:Y:S05]  /*36f0*/  BSYNC B1 ;  /* 0x0000000000017941 */ /* 0x000fea0003800000 */
.L_x_82:
        /* <DEDUP_REMOVED lines=10> */
.L_x_85:
[----:B------:R-:W-:Y:S05]  /*37a0*/  BSYNC B1 ;  /* 0x0000000000017941 */ /* 0x000fea0003800000 */
.L_x_84:
        /* <DEDUP_REMOVED lines=9> */
.L_x_87:
[----:B------:R-:W-:Y:S05]  /*3840*/  BSYNC B1 ;  /* 0x0000000000017941 */ /* 0x000fea0003800000 */
.L_x_86:
        /* <DEDUP_REMOVED lines=9> */
.L_x_89:
[----:B------:R-:W-:Y:S05]  /*38e0*/  BSYNC B1 ;  /* 0x0000000000017941 */ /* 0x000fea0003800000 */
.L_x_88:
        /* <DEDUP_REMOVED lines=10> */
.L_x_91:
[----:B------:R-:W-:Y:S05]  /*3990*/  BSYNC B1 ;  /* 0x0000000000017941 */ /* 0x000fea0003800000 */
.L_x_90:
        /* <DEDUP_REMOVED lines=10> */
.L_x_93:
[----:B------:R-:W-:Y:S05]  /*3a40*/  BSYNC B1 ;  /* 0x0000000000017941 */ /* 0x000fea0003800000 */
.L_x_92:
        /* <DEDUP_REMOVED lines=9> */
.L_x_95:
[----:B------:R-:W-:Y:S05]  /*3ae0*/  BSYNC B1 ;  /* 0x0000000000017941 */ /* 0x000fea0003800000 */
.L_x_94:
        /* <DEDUP_REMOVED lines=9> */
.L_x_97:
[----:B------:R-:W-:Y:S05]  /*3b80*/  BSYNC B1 ;  /* 0x0000000000017941 */ /* 0x000fea0003800000 */
.L_x_96:
        /* <DEDUP_REMOVED lines=10> */
.L_x_99:
[----:B------:R-:W-:Y:S05]  /*3c30*/  BSYNC B1 ;  /* 0x0000000000017941 */ /* 0x000fea0003800000 */
.L_x_98:
        /* <DEDUP_REMOVED lines=10> */
.L_x_101:
[----:B------:R-:W-:Y:S05]  /*3ce0*/  BSYNC B1 ;  /* 0x0000000000017941 */ /* 0x000fea0003800000 */
.L_x_100:
        /* <DEDUP_REMOVED lines=9> */
.L_x_103:
[----:B------:R-:W-:Y:S05]  /*3d80*/  BSYNC B1 ;  /* 0x0000000000017941 */ /* 0x000fea0003800000 */
.L_x_102:
        /* <DEDUP_REMOVED lines=9> */
.L_x_105:
[----:B------:R-:W-:Y:S05]  /*3e20*/  BSYNC B1 ;  /* 0x0000000000017941 */ /* 0x000fea0003800000 */
.L_x_104:
        /* <DEDUP_REMOVED lines=10> */
.L_x_107:
[----:B------:R-:W-:Y:S05]  /*3ed0*/  BSYNC B1 ;  /* 0x0000000000017941 */ /* 0x000fea0003800000 */
.L_x_106:
        /* <DEDUP_REMOVED lines=10> */
.L_x_109:
[----:B------:R-:W-:Y:S05]  /*3f80*/  BSYNC B1 ;  /* 0x0000000000017941 */ /* 0x000fea0003800000 */
.L_x_108:
        /* <DEDUP_REMOVED lines=9> */
.L_x_111:
[----:B------:R-:W-:Y:S05]  /*4020*/  BSYNC B1 ;  /* 0x0000000000017941 */ /* 0x000fea0003800000 */
.L_x_110:
        /* <DEDUP_REMOVED lines=9> */
.L_x_113:
[----:B------:R-:W-:Y:S05]  /*40c0*/  BSYNC B1 ;  /* 0x0000000000017941 */ /* 0x000fea0003800000 */
.L_x_112:
        /* <DEDUP_REMOVED lines=10> */
.L_x_115:
[----:B------:R-:W-:Y:S05]  /*4170*/  BSYNC B1 ;  /* 0x0000000000017941 */ /* 0x000fea0003800000 */
.L_x_114:
        /* <DEDUP_REMOVED lines=10> */
.L_x_117:
[----:B------:R-:W-:Y:S05]  /*4220*/  BSYNC B1 ;  /* 0x0000000000017941 */ /* 0x000fea0003800000 */
.L_x_116:
        /* <DEDUP_REMOVED lines=9> */
.L_x_119:
[----:B------:R-:W-:Y:S05]  /*42c0*/  BSYNC B1 ;  /* 0x0000000000017941 */ /* 0x000fea0003800000 */
.L_x_118:
        /* <DEDUP_REMOVED lines=9> */
.L_x_121:
[----:B------:R-:W-:Y:S05]  /*4360*/  BSYNC B1 ;  /* 0x0000000000017941 */ /* 0x000fea0003800000 */
.L_x_120:
        /* <DEDUP_REMOVED lines=10> */
.L_x_123:
[----:B------:R-:W-:Y:S05]  /*4410*/  BSYNC B1 ;  /* 0x0000000000017941 */ /* 0x000fea0003800000 */
.L_x_122:
        /* <DEDUP_REMOVED lines=10> */
.L_x_125:
[----:B------:R-:W-:Y:S05]  /*44c0*/  BSYNC B1 ;  /* 0x0000000000017941 */ /* 0x000fea0003800000 */
.L_x_124:
        /* <DEDUP_REMOVED lines=9> */
.L_x_127:
[----:B------:R-:W-:Y:S05]  /*4560*/  BSYNC B1 ;  /* 0x0000000000017941 */ /* 0x000fea0003800000 */
.L_x_126:
        /* <DEDUP_REMOVED lines=9> */
.L_x_129:
[----:B------:R-:W-:Y:S05]  /*4600*/  BSYNC B1 ;  /* 0x0000000000017941 */ /* 0x000fea0003800000 */
.L_x_128:
        /* <DEDUP_REMOVED lines=10> */
.L_x_131:
[----:B------:R-:W-:Y:S05]  /*46b0*/  BSYNC B1 ;  /* 0x0000000000017941 */ /* 0x000fea0003800000 */
.L_x_130:
        /* <DEDUP_REMOVED lines=10> */
.L_x_133:
[----:B------:R-:W-:Y:S05]  /*4760*/  BSYNC B1 ;  /* 0x0000000000017941 */ /* 0x000fea0003800000 */
.L_x_132:
        /* <DEDUP_REMOVED lines=9> */
.L_x_135:
[----:B------:R-:W-:Y:S05]  /*4800*/  BSYNC B1 ;  /* 0x0000000000017941 */ /* 0x000fea0003800000 */
.L_x_134:
        /* <DEDUP_REMOVED lines=9> */
.L_x_137:
[----:B------:R-:W-:Y:S05]  /*48a0*/  BSYNC B1 ;  /* 0x0000000000017941 */ /* 0x000fea0003800000 */
.L_x_136:
        /* <DEDUP_REMOVED lines=10> */
.L_x_139:
[----:B------:R-:W-:Y:S05]  /*4950*/  BSYNC B1 ;  /* 0x0000000000017941 */ /* 0x000fea0003800000 */
.L_x_138:
        /* <DEDUP_REMOVED lines=10> */
.L_x_141:
[----:B------:R-:W-:Y:S05]  /*4a00*/  BSYNC B1 ;  /* 0x0000000000017941 */ /* 0x000fea0003800000 */
.L_x_140:
        /* <DEDUP_REMOVED lines=9> */
.L_x_143:
[----:B------:R-:W-:Y:S05]  /*4aa0*/  BSYNC B1 ;  /* 0x0000000000017941 */ /* 0x000fea0003800000 */
.L_x_142:
        /* <DEDUP_REMOVED lines=9> */
.L_x_145:
[----:B------:R-:W-:Y:S05]  /*4b40*/  BSYNC B1 ;  /* 0x0000000000017941 */ /* 0x000fea0003800000 */
.L_x_144:
        /* <DEDUP_REMOVED lines=10> */
.L_x_147:
[----:B------:R-:W-:Y:S05]  /*4bf0*/  BSYNC B1 ;  /* 0x0000000000017941 */ /* 0x000fea0003800000 */
.L_x_146:
        /* <DEDUP_REMOVED lines=10> */
.L_x_149:
[----:B------:R-:W-:Y:S05]  /*4ca0*/  BSYNC B1 ;  /* 0x0000000000017941 */ /* 0x000fea0003800000 */
.L_x_148:
        /* <DEDUP_REMOVED lines=9> */
.L_x_151:
[----:B------:R-:W-:Y:S05]  /*4d40*/  BSYNC B1 ;  /* 0x0000000000017941 */ /* 0x000fea0003800000 */
.L_x_150:
        /* <DEDUP_REMOVED lines=9> */
.L_x_153:
[----:B------:R-:W-:Y:S05]  /*4de0*/  BSYNC B1 ;  /* 0x0000000000017941 */ /* 0x000fea0003800000 */
.L_x_152:
        /* <DEDUP_REMOVED lines=10> */
.L_x_155:
[----:B------:R-:W-:Y:S05]  /*4e90*/  BSYNC B1 ;  /* 0x0000000000017941 */ /* 0x000fea0003800000 */
.L_x_154:
        /* <DEDUP_REMOVED lines=10> */
.L_x_157:
[----:B------:R-:W-:Y:S05]  /*4f40*/  BSYNC B1 ;  /* 0x0000000000017941 */ /* 0x000fea0003800000 */
.L_x_156:
        /* <DEDUP_REMOVED lines=9> */
.L_x_159:
[----:B------:R-:W-:Y:S05]  /*4fe0*/  BSYNC B1 ;  /* 0x0000000000017941 */ /* 0x000fea0003800000 */
.L_x_158:
        /* <DEDUP_REMOVED lines=9> */
.L_x_161:
[----:B------:R-:W-:Y:S05]  /*5080*/  BSYNC B1 ;  /* 0x0000000000017941 */ /* 0x000fea0003800000 */
.L_x_160:
        /* <DEDUP_REMOVED lines=10> */
.L_x_163:
[----:B------:R-:W-:Y:S05]  /*5130*/  BSYNC B1 ;  /* 0x0000000000017941 */ /* 0x000fea0003800000 */
.L_x_162:
        /* <DEDUP_REMOVED lines=10> */
.L_x_165:
[----:B------:R-:W-:Y:S05]  /*51e0*/  BSYNC B1 ;  /* 0x0000000000017941 */ /* 0x000fea0003800000 */
.L_x_164:
        /* <DEDUP_REMOVED lines=9> */
.L_x_167:
[----:B------:R-:W-:Y:S05]  /*5280*/  BSYNC B1 ;  /* 0x0000000000017941 */ /* 0x000fea0003800000 */
.L_x_166:
        /* <DEDUP_REMOVED lines=9> */
.L_x_169:
[----:B------:R-:W-:Y:S05]  /*5320*/  BSYNC B1 ;  /* 0x0000000000017941 */ /* 0x000fea0003800000 */
.L_x_168:
        /* <DEDUP_REMOVED lines=10> */
.L_x_171:
[----:B------:R-:W-:Y:S05]  /*53d0*/  BSYNC B1 ;  /* 0x0000000000017941 */ /* 0x000fea0003800000 */
.L_x_170:
        /* <DEDUP_REMOVED lines=10> */
.L_x_173:
[----:B------:R-:W-:Y:S05]  /*5480*/  BSYNC B1 ;  /* 0x0000000000017941 */ /* 0x000fea0003800000 */
.L_x_172:
        /* <DEDUP_REMOVED lines=9> */
.L_x_175:
[----:B------:R-:W-:Y:S05]  /*5520*/  BSYNC B1 ;  /* 0x0000000000017941 */ /* 0x000fea0003800000 */
.L_x_174:
        /* <DEDUP_REMOVED lines=9> */
.L_x_177:
[----:B------:R-:W-:Y:S05]  /*55c0*/  BSYNC B1 ;  /* 0x0000000000017941 */ /* 0x000fea0003800000 */
.L_x_176:
        /* <DEDUP_REMOVED lines=10> */
.L_x_179:
[----:B------:R-:W-:Y:S05]  /*5670*/  BSYNC B1 ;  /* 0x0000000000017941 */ /* 0x000fea0003800000 */
.L_x_178:
        /* <DEDUP_REMOVED lines=10> */
.L_x_181:
[----:B------:R-:W-:Y:S05]  /*5720*/  BSYNC B1 ;  /* 0x0000000000017941 */ /* 0x000fea0003800000 */
.L_x_180:
        /* <DEDUP_REMOVED lines=9> */
.L_x_183:
[----:B------:R-:W-:Y:S05]  /*57c0*/  BSYNC B1 ;  /* 0x0000000000017941 */ /* 0x000fea0003800000 */
.L_x_182:
        /* <DEDUP_REMOVED lines=9> */
.L_x_185:
[----:B------:R-:W-:Y:S05]  /*5860*/  BSYNC B1 ;  /* 0x0000000000017941 */ /* 0x000fea0003800000 */
.L_x_184:
        /* <DEDUP_REMOVED lines=10> */
.L_x_187:
[----:B------:R-:W-:Y:S05]  /*5910*/  BSYNC B1 ;  /* 0x0000000000017941 */ /* 0x000fea0003800000 */
.L_x_186:
        /* <DEDUP_REMOVED lines=10> */
.L_x_189:
[----:B------:R-:W-:Y:S05]  /*59c0*/  BSYNC B1 ;  /* 0x0000000000017941 */ /* 0x000fea0003800000 */
.L_x_188:
        /* <DEDUP_REMOVED lines=9> */
.L_x_191:
[----:B------:R-:W-:Y:S05]  /*5a60*/  BSYNC B1 ;  /* 0x0000000000017941 */ /* 0x000fea0003800000 */
.L_x_190:
        /* <DEDUP_REMOVED lines=9> */
.L_x_193:
[----:B------:R-:W-:Y:S05]  /*5b00*/  BSYNC B1 ;  /* 0x0000000000017941 */ /* 0x000fea0003800000 */
.L_x_192:
        /* <DEDUP_REMOVED lines=10> */
.L_x_195:
[----:B------:R-:W-:Y:S05]  /*5bb0*/  BSYNC B1 ;  /* 0x0000000000017941 */ /* 0x000fea0003800000 */
.L_x_194:
        /* <DEDUP_REMOVED lines=10> */
.L_x_197:
[----:B------:R-:W-:Y:S05]  /*5c60*/  BSYNC B1 ;  /* 0x0000000000017941 */ /* 0x000fea0003800000 */
.L_x_196:
        /* <DEDUP_REMOVED lines=9> */
.L_x_199:
[----:B------:R-:W-:Y:S05]  /*5d00*/  BSYNC B1 ;  /* 0x0000000000017941 */ /* 0x000fea0003800000 */
.L_x_198:
        /* <DEDUP_REMOVED lines=9> */
.L_x_201:
[----:B------:R-:W-:Y:S05]  /*5da0*/  BSYNC B1 ;  /* 0x0000000000017941 */ /* 0x000fea0003800000 */
.L_x_200:
        /* <DEDUP_REMOVED lines=10> */
.L_x_203:
[----:B------:R-:W-:Y:S05]  /*5e50*/  BSYNC B1 ;  /* 0x0000000000017941 */ /* 0x000fea0003800000 */
.L_x_202:
        /* <DEDUP_REMOVED lines=10> */
.L_x_205:
[----:B------:R-:W-:Y:S05]  /*5f00*/  BSYNC B1 ;  /* 0x0000000000017941 */ /* 0x000fea0003800000 */
.L_x_204:
        /* <DEDUP_REMOVED lines=9> */
.L_x_207:
[----:B------:R-:W-:Y:S05]  /*5fa0*/  BSYNC B1 ;  /* 0x0000000000017941 */ /* 0x000fea0003800000 */
.L_x_206:
        /* <DEDUP_REMOVED lines=9> */
.L_x_209:
[----:B------:R-:W-:Y:S05]  /*6040*/  BSYNC B1 ;  /* 0x0000000000017941 */ /* 0x000fea0003800000 */
.L_x_208:
        /* <DEDUP_REMOVED lines=10> */
.L_x_211:
[----:B------:R-:W-:Y:S05]  /*60f0*/  BSYNC B1 ;  /* 0x0000000000017941 */ /* 0x000fea0003800000 */
.L_x_210:
        /* <DEDUP_REMOVED lines=10> */
.L_x_213:
[----:B------:R-:W-:Y:S05]  /*61a0*/  BSYNC B1 ;  /* 0x0000000000017941 */ /* 0x000fea0003800000 */
.L_x_212:
[----:B01-345:R-:W-:Y:S01]  /*61b0*/  IMAD.U32 R6, R131, 0x10000, RZ ;  /* 0x0001000083067824 */ /* 0x03bfe200078e00ff */
        /* <DEDUP_REMOVED lines=8> */
.L_x_215:
[----:B------:R-:W-:Y:S05]  /*6240*/  BSYNC B1 ;  /* 0x0000000000017941 */ /* 0x000fea0003800000 */
.L_x_214:
[----:B0----5:R-:W-:Y:S01]  /*6250*/  IMAD.U32 R4, R131, 0x10000, RZ ;  /* 0x0001000083047824 */ /* 0x021fe200078e00ff */
[----:B------:R-:W-:Y:S01]  /*6260*/  ISETP.GT.AND P0, PT, R8, 0x8, P0 ;  /* 0x000000080800780c */ /* 0x000fe20000704270 */
[----:B------:R-:W-:Y:S01]  /*6270*/  @P1 IMAD.MOV.U32 R5, RZ, RZ, R13 ;  /* 0x000000ffff051224 */ /* 0x000fe200078e000d */
[----:B------:R-:W-:Y:S01]  /*6280*/  BSSY B1, `(.L_x_216) ;  /* 0x0000008000017945 */ /* 0x000fe20003800000 */
[----:B------:R-:W-:Y:S01]  /*6290*/  FMUL R3, R4, R121 ;  /* 0x0000007904037220 */ /* 0x000fe20000400000 */
[----:B------:R-:W-:-:S03]  /*62a0*/  @P1 IMAD.MOV.U32 R4, RZ, RZ, R12 ;  /* 0x000000ffff041224 */ /* 0x000fc600078e000c */
[----:B------:R-:W-:-:S05]  /*62b0*/  FFMA R3, R118, R120, R3 ;  /* 0x0000007876037223 */ /* 0x000fca0000000003 */
[----:B------:R-:W-:-:S05]  /*62c0*/  F2FP.BF16.F32.PACK_AB R3, RZ, R3 ;  /* 0x00000003ff03723e */ /* 0x000fca00000010ff */
[----:B------:R0:W-:Y:S01]  /*62d0*/  @P1 STG.E.U16 desc[UR36][R4.64+0x170], R3 ;  /* 0x0001700304001986 */ /* 0x0001e2000c101524 */
[----:B------:R-:W-:Y:S05]  /*62e0*/  @!P0 BRA `(.L_x_217) ;  /* 0x0000000000048947 */ /* 0x000fea0003800000 */
[----:B------:R3:W5:Y:S02]  /*62f0*/  LDG.E.LTC128B.U16 R131, desc[UR36][R10.64+0x172] ;  /* 0x000172240a837981 */ /* 0x000764000c1e1520 */
.L_x_217:
[----:B------:R-:W-:Y:S05]  /*6300*/  BSYNC B1 ;  /* 0x0000000000017941 */ /* 0x000fea0003800000 */
.L_x_216:
[----:B------:R-:W-:Y:S05]  /*6310*/  @!P0 BRA `(.L_x_218) ;  /* 0x0000001800f08947 */ /* 0x000fea0003800000 */
[----:B0----5:R-:W-:-:S04]  /*6320*/  IMAD.U32 R4, R131, 0x10000, RZ ;  /* 0x0001000083047824 */ /* 0x021fc800078e00ff */
[----:B------:R-:W-:-:S04]  /*6330*/  FMUL R4, R4, R121 ;  /* 0x0000007904047220 */ /* 0x000fc80000400000 */
[----:B------:R-:W-:-:S05]  /*6340*/  FFMA R4, R119, R120, R4 ;  /* 0x0000007877047223 */ /* 0x000fca0000000004 */
[----:B------:R-:W-:-:S05]  /*6350*/  F2FP.BF16.F32.PACK_AB R4, RZ, R4 ;  /* 0x00000004ff04723e */ /* 0x000fca00000010ff */
[----:B------:R4:W-:Y:S01]  /*6360*/  STG.E.U16 desc[UR36][R12.64+0x172], R4 ;  /* 0x000172040c007986 */ /* 0x0009e2000c101524 */
[----:B------:R-:W-:Y:S05]  /*6370*/  BRA `(.L_x_218) ;  /* 0x0000001800d87947 */ /* 0x000fea0003800000 */
.L_x_29:
[----:B------:R-:W-:Y:S01]  /*6380*/  ISETP.GT.AND P3, PT, R3, 0x1, PT ;  /* 0x000000010300780c */ /* 0x000fe20003f64270 */
[----:B------:R-:W-:Y:S01]  /*6390*/  ULDC.64 UR4, c[0x0][0x5c0] ;  /* 0x0001700000047ab9 */ /* 0x000fe20000000a00 */
[-C--:B------:R-:W-:Y:S01]  /*63a0*/  FMUL R24, R24, R120.reuse ;  /* 0x0000007818187220 */ /* 0x080fe20000400000 */
[----:B------:R-:W-:Y:S01]  /*63b0*/  LEA R4, P4, R134, UR4, 0x1 ;  /* 0x0000000486047c11 */ /* 0x000fe2000f8808ff */
[-C--:B------:R-:W-:Y:S01]  /*63c0*/  FMUL R25, R25, R120.reuse ;  /* 0x0000007819197220 */ /* 0x080fe20000400000 */
[----:B------:R-:W-:Y:S01]  /*63d0*/  ISETP.GT.AND P0, PT, R8, RZ, P3 ;  /* 0x000000ff0800720c */ /* 0x000fe20001f04270 */
[----:B------:R-:W-:Y:S01]  /*63e0*/  FMUL R26, R26, R120 ;  /* 0x000000781a1a7220 */ /* 0x000fe20000400000 */
[----:B------:R-:W-:Y:S01]  /*63f0*/  F2FP.BF16.F32.PACK_AB R24, RZ, R24 ;  /* 0x00000018ff18723e */ /* 0x000fe200000010ff */
[-C--:B------:R-:W-:Y:S01]  /*6400*/  FMUL R27, R27, R120.reuse ;  /* 0x000000781b1b7220 */ /* 0x080fe20000400000 */
[----:B------:R-:W-:Y:S01]  /*6410*/  LEA.HI.X R5, R134, UR5, R143, 0x1, P4 ;  /* 0x0000000586057c11 */ /* 0x000fe2000a0f0c8f */
[-C--:B------:R-:W-:Y:S01]  /*6420*/  FMUL R28, R28, R120.reuse ;  /* 0x000000781c1c7220 */ /* 0x080fe20000400000 */
[----:B------:R-:W-:Y:S01]  /*6430*/  F2FP.BF16.F32.PACK_AB R25, RZ, R25 ;  /* 0x00000019ff19723e */ /* 0x000fe200000010ff */
[-C--:B------:R-:W-:Y:S01]  /*6440*/  FMUL R29, R29, R120.reuse ;  /* 0x000000781d1d7220 */ /* 0x080fe20000400000 */
[----:B------:R-:W-:Y:S01]  /*6450*/  ISETP.GT.AND P2, PT, R8, 0x8, P2 ;  /* 0x000000080800780c */ /* 0x000fe20001744270 */
[----:B------:R-:W-:Y:S01]  /*6460*/  @P1 STG.E.U16 desc[UR36][R4.64], R24 ;  /* 0x0000001804001986 */ /* 0x000fe2000c101524 */
[----:B------:R-:W-:Y:S01]  /*6470*/  ISETP.GT.AND P1, PT, R3, 0x8, PT ;  /* 0x000000080300780c */ /* 0x000fe20003f24270 */
[----:B------:R-:W-:Y:S01]  /*6480*/  FMUL R30, R30, R120 ;  /* 0x000000781e1e7220 */ /* 0x000fe20000400000 */
[C---:B------:R-:W-:Y:S01]  /*6490*/  SHF.L.U64.HI R7, R125.reuse, 0x1, R124 ;  /* 0x000000017d077819 */ /* 0x040fe2000001027c */
[----:B------:R-:W-:Y:S01]  /*64a0*/  @P0 STG.E.U16 desc[UR36][R4.64+0x2], R25 ;  /* 0x0000021904000986 */ /* 0x000fe2000c101524 */
[----:B------:R-:W-:Y:S01]  /*64b0*/  LEA R6, P5, R125, R4, 0x1 ;  /* 0x000000047d067211 */ /* 0x000fe200078a08ff */
[-C--:B------:R-:W-:Y:S01]  /*64c0*/  FMUL R31, R31, R120.reuse ;  /* 0x000000781f1f7220 */ /* 0x080fe20000400000 */
[----:B------:R-:W-:Y:S01]  /*64d0*/  ISETP.GT.AND P3, PT, R8, 0x8, P3 ;  /* 0x000000080800780c */ /* 0x000fe20001f64270 */
[-C--:B------:R-:W-:Y:S01]  /*64e0*/  FMUL R32, R32, R120.reuse ;  /* 0x0000007820207220 */ /* 0x080fe20000400000 */
[----:B------:R-:W-:Y:S01]  /*64f0*/  ISETP.GT.AND P0, PT, R3, 0x9, PT ;  /* 0x000000090300780c */ /* 0x000fe20003f04270 */
[----:B------:R-:W-:Y:S01]  /*6500*/  IMAD.X R7, R7, 0x1, R5, P5 ;  /* 0x0000000107077824 */ /* 0x000fe200028e0605 */
[----:B------:R-:W-:Y:S01]  /*6510*/  ISETP.GT.AND P4, PT, R8, RZ, P1 ;  /* 0x000000ff0800720c */ /* 0x000fe20000f84270 */
[----:B------:R-:W-:Y:S01]  /*6520*/  FMUL R33, R33, R120 ;  /* 0x0000007821217220 */ /* 0x000fe20000400000 */
[----:B------:R-:W-:Y:S01]  /*6530*/  F2FP.BF16.F32.PACK_AB R26, RZ, R26 ;  /* 0x0000001aff1a723e */ /* 0x000fe200000010ff */
[-C--:B------:R-:W-:Y:S01]  /*6540*/  FMUL R34, R34, R120.reuse ;  /* 0x0000007822227220 */ /* 0x080fe20000400000 */
[----:B------:R-:W-:Y:S01]  /*6550*/  ISETP.GT.AND P5, PT, R8, RZ, P0 ;  /* 0x000000ff0800720c */ /* 0x000fe200007a4270 */
[----:B------:R-:W-:Y:S01]  /*6560*/  FMUL R35, R35, R120 ;  /* 0x0000007823237220 */ /* 0x000fe20000400000 */
[----:B------:R-:W-:Y:S01]  /*6570*/  F2FP.BF16.F32.PACK_AB R27, RZ, R27 ;  /* 0x0000001bff1b723e */ /* 0x000fe200000010ff */
[----:B------:R-:W-:Y:S01]  /*6580*/  @P2 STG.E.U16 desc[UR36][R6.64], R26 ;  /* 0x0000001a06002986 */ /* 0x000fe2000c101524 */
[----:B------:R-:W-:Y:S01]  /*6590*/  F2FP.BF16.F32.PACK_AB R28, RZ, R28 ;  /* 0x0000001cff1c723e */ /* 0x000fe200000010ff */
[-C--:B------:R-:W-:Y:S01]  /*65a0*/  FMUL R36, R36, R120.reuse ;  /* 0x0000007824247220 */ /* 0x080fe20000400000 */
[C---:B------:R-:W-:Y:S01]  /*65b0*/  ISETP.GT.AND P2, PT, R8.reuse, 0x8, P1 ;  /* 0x000000080800780c */ /* 0x040fe20000f44270 */
[----:B------:R-:W-:Y:S01]  /*65c0*/  @P3 STG.E.U16 desc[UR36][R6.64+0x2], R27 ;  /* 0x0000021b06003986 */ /* 0x000fe2000c101524 */
[----:B------:R-:W-:Y:S01]  /*65d0*/  ISETP.GT.AND P1, PT, R3, 0x10, PT ;  /* 0x000000100300780c */ /* 0x000fe20003f24270 */
[-C--:B------:R-:W-:Y:S01]  /*65e0*/  FMUL R37, R37, R120.reuse ;  /* 0x0000007825257220 */ /* 0x080fe20000400000 */
[----:B------:R-:W-:Y:S01]  /*65f0*/  F2FP.BF16.F32.PACK_AB R29, RZ, R29 ;  /* 0x0000001dff1d723e */ /* 0x000fe200000010ff */
[----:B------:R-:W-:Y:S01]  /*6600*/  @P4 STG.E.U16 desc[UR36][R4.64+0x10], R28 ;  /* 0x0000101c04004986 */ /* 0x000fe2000c101524 */
[----:B------:R-:W-:Y:S01]  /*6610*/  ISETP.GT.AND P3, PT, R8, 0x8, P0 ;  /* 0x000000080800780c */ /* 0x000fe20000764270 */
[-C--:B------:R-:W-:Y:S01]  /*6620*/  FMUL R38, R38, R120.reuse ;  /* 0x0000007826267220 */ /* 0x080fe20000400000 */
[----:B------:R-:W-:Y:S01]  /*6630*/  ISETP.GT.AND P0, PT, R3, 0x11, PT ;  /* 0x000000110300780c */ /* 0x000fe20003f04270 */
[----:B------:R-:W-:Y:S01]  /*6640*/  @P5 STG.E.U16 desc[UR36][R4.64+0x12], R29 ;  /* 0x0000121d04005986 */ /* 0x000fe2000c101524 */
        /* <DEDUP_REMOVED lines=268> */
[----:B------:R-:W-:-:S02]  /*7710*/  F2FP.BF16.F32.PACK_AB R84, RZ, R84 ;  /* 0x00000054ff54723e */ /* 0x000fc400000010ff */
[C---:B------:R-:W-:Y:S01]  /*7720*/  ISETP.GT.AND P2, PT, R8.reuse, 0x8, P1 ;  /* 0x000000080800780c */ /* 0x040fe20000f44270 */
[----:B------:R-:W-:Y:S01]  /*7730*/  @P3 STG.E.U16 desc[UR36][R6.64+0xe2], R83 ;  /* 0x0000e25306003986 */ /* 0x000fe2000c101524 */
[C---:B------:R-:W-:Y:S02]  /*7740*/  ISETP.GT.AND P1, PT, R3.reuse, 0x80, PT ;  /* 0x000000800300780c */ /* 0x040fe40003f24270 */
[----:B------:R-:W-:Y:S01]  /*7750*/  F2FP.BF16.F32.PACK_AB R85, RZ, R85 ;  /* 0x00000055ff55723e */ /* 0x000fe200000010ff */
[----:B------:R-:W-:Y:S01]  /*7760*/  @P4 STG.E.U16 desc[UR36][R4.64+0xf0], R84 ;  /* 0x0000f05404004986 */ /* 0x000fe2000c101524 */
[C---:B------:R-:W-:Y:S02]  /*7770*/  ISETP.GT.AND P3, PT, R8.reuse, 0x8, P0 ;  /* 0x000000080800780c */ /* 0x040fe40000764270 */
[----:B------:R-:W-:Y:S01]  /*7780*/  ISETP.GT.AND P0, PT, R3, 0x81, PT ;  /* 0x000000810300780c */ /* 0x000fe20003f04270 */
[----:B------:R-:W-:Y:S01]  /*7790*/  @P5 STG.E.U16 desc[UR36][R4.64+0xf2], R85 ;  /* 0x0000f25504005986 */ /* 0x000fe2000c101524 */
[----:B------:R-:W-:-:S02]  /*77a0*/  ISETP.GT.AND P4, PT, R8, RZ, P1 ;  /* 0x000000ff0800720c */ /* 0x000fc40000f84270 */
[----:B------:R-:W-:Y:S02]  /*77b0*/  F2FP.BF16.F32.PACK_AB R86, RZ, R86 ;  /* 0x00000056ff56723e */ /* 0x000fe400000010ff */
[C---:B------:R-:W-:Y:S02]  /*77c0*/  ISETP.GT.AND P5, PT, R8.reuse, RZ, P0 ;  /* 0x000000ff0800720c */ /* 0x040fe400007a4270 */
[----:B------:R-:W-:Y:S01]  /*77d0*/  F2FP.BF16.F32.PACK_AB R87, RZ, R87 ;  /* 0x00000057ff57723e */ /* 0x000fe200000010ff */
[----:B------:R-:W-:Y:S01]  /*77e0*/  @P2 STG.E.U16 desc[UR36][R6.64+0xf0], R86 ;  /* 0x0000f05606002986 */ /* 0x000fe2000c101524 */
[----:B------:R-:W-:Y:S02]  /*77f0*/  F2FP.BF16.F32.PACK_AB R88, RZ, R88 ;  /* 0x00000058ff58723e */ /* 0x000fe400000010ff */
[----:B------:R-:W-:Y:S01]  /*7800*/  ISETP.GT.AND P2, PT, R8, 0x8, P1 ;  /* 0x000000080800780c */ /* 0x000fe20000f44270 */
[----:B------:R-:W-:Y:S01]  /*7810*/  @P3 STG.E.U16 desc[UR36][R6.64+0xf2], R87 ;  /* 0x0000f25706003986 */ /* 0x000fe2000c101524 */
[----:B------:R-:W-:-:S02]  /*7820*/  ISETP.GT.AND P1, PT, R3, 0x88, PT ;  /* 0x000000880300780c */ /* 0x000fc40003f24270 */
[----:B------:R-:W-:Y:S01]  /*7830*/  F2FP.BF16.F32.PACK_AB R89, RZ, R89 ;  /* 0x00000059ff59723e */ /* 0x000fe200000010ff */
[----:B------:R-:W-:Y:S01]  /*7840*/  @P4 STG.E.U16 desc[UR36][R4.64+0x100], R88 ;  /* 0x0001005804004986 */ /* 0x000fe2000c101524 */
[C---:B------:R-:W-:Y:S02]  /*7850*/  ISETP.GT.AND P3, PT, R8.reuse, 0x8, P0 ;  /* 0x000000080800780c */ /* 0x040fe40000764270 */
[----:B------:R-:W-:Y:S01]  /*7860*/  ISETP.GT.AND P0, PT, R3, 0x89, PT ;  /* 0x000000890300780c */ /* 0x000fe20003f04270 */
[----:B------:R-:W-:Y:S01]  /*7870*/  @P5 STG.E.U16 desc[UR36][R4.64+0x102], R89 ;  /* 0x0001025904005986 */ /* 0x000fe2000c101524 */
[C---:B------:R-:W-:Y:S02]  /*7880*/  ISETP.GT.AND P4, PT, R8.reuse, RZ, P1 ;  /* 0x000000ff0800720c */ /* 0x040fe40000f84270 */
[----:B------:R-:W-:Y:S02]  /*7890*/  F2FP.BF16.F32.PACK_AB R90, RZ, R90 ;  /* 0x0000005aff5a723e */ /* 0x000fe400000010ff */
[----:B------:R-:W-:-:S02]  /*78a0*/  ISETP.GT.AND P5, PT, R8, RZ, P0 ;  /* 0x000000ff0800720c */ /* 0x000fc400007a4270 */
[----:B------:R-:W-:Y:S01]  /*78b0*/  F2FP.BF16.F32.PACK_AB R91, RZ, R91 ;  /* 0x0000005bff5b723e */ /* 0x000fe200000010ff */
[----:B------:R-:W-:Y:S01]  /*78c0*/  @P2 STG.E.U16 desc[UR36][R6.64+0x100], R90 ;  /* 0x0001005a06002986 */ /* 0x000fe2000c101524 */
[----:B------:R-:W-:Y:S02]  /*78d0*/  F2FP.BF16.F32.PACK_AB R92, RZ, R92 ;  /* 0x0000005cff5c723e */ /* 0x000fe400000010ff */
[C---:B------:R-:W-:Y:S01]  /*78e0*/  ISETP.GT.AND P2, PT, R8.reuse, 0x8, P1 ;  /* 0x000000080800780c */ /* 0x040fe20000f44270 */
[----:B------:R-:W-:Y:S01]  /*78f0*/  @P3 STG.E.U16 desc[UR36][R6.64+0x102], R91 ;  /* 0x0001025b06003986 */ /* 0x000fe2000c101524 */
[----:B------:R-:W-:Y:S02]  /*7900*/  ISETP.GT.AND P1, PT, R3, 0x90, PT ;  /* 0x000000900300780c */ /* 0x000fe40003f24270 */
[----:B------:R-:W-:Y:S01]  /*7910*/  F2FP.BF16.F32.PACK_AB R93, RZ, R93 ;  /* 0x0000005dff5d723e */ /* 0x000fe200000010ff */
[----:B------:R-:W-:Y:S01]  /*7920*/  @P4 STG.E.U16 desc[UR36][R4.64+0x110], R92 ;  /* 0x0001105c04004986 */ /* 0x000fe2000c101524 */
[----:B------:R-:W-:-:S02]  /*7930*/  ISETP.GT.AND P3, PT, R8, 0x8, P0 ;  /* 0x000000080800780c */ /* 0x000fc40000764270 */
[----:B------:R-:W-:Y:S01]  /*7940*/  ISETP.GT.AND P0, PT, R3, 0x91, PT ;  /* 0x000000910300780c */ /* 0x000fe20003f04270 */
[----:B------:R-:W-:Y:S01]  /*7950*/  @P5 STG.E.U16 desc[UR36][R4.64+0x112], R93 ;  /* 0x0001125d04005986 */ /* 0x000fe2000c101524 */
[C---:B------:R-:W-:Y:S02]  /*7960*/  ISETP.GT.AND P4, PT, R8.reuse, RZ, P1 ;  /* 0x000000ff0800720c */ /* 0x040fe40000f84270 */
[----:B------:R-:W-:Y:S02]  /*7970*/  F2FP.BF16.F32.PACK_AB R94, RZ, R94 ;  /* 0x0000005eff5e723e */ /* 0x000fe400000010ff */
[----:B------:R-:W-:Y:S02]  /*7980*/  ISETP.GT.AND P5, PT, R8, RZ, P0 ;  /* 0x000000ff0800720c */ /* 0x000fe400007a4270 */
        /* <DEDUP_REMOVED lines=26> */
[----:B------:R-:W-:Y:S02]  /*7b30*/  ISETP.GT.AND P5, PT, R8, RZ, P0 ;  /* 0x000000ff0800720c */ /* 0x000fe400007a4270 */
[----:B------:R-:W-:-:S02]  /*7b40*/  F2FP.BF16.F32.PACK_AB R102, RZ, R102 ;  /* 0x00000066ff66723e */ /* 0x000fc400000010ff */
[----:B------:R-:W-:Y:S02]  /*7b50*/  F2FP.BF16.F32.PACK_AB R103, RZ, R103 ;  /* 0x00000067ff67723e */ /* 0x000fe400000010ff */
[----:B------:R-:W-:Y:S01]  /*7b60*/  F2FP.BF16.F32.PACK_AB R104, RZ, R104 ;  /* 0x00000068ff68723e */ /* 0x000fe200000010ff */
[----:B------:R-:W-:Y:S01]  /*7b70*/  @P2 STG.E.U16 desc[UR36][R6.64+0x130], R102 ;  /* 0x0001306606002986 */ /* 0x000fe2000c101524 */
[----:B------:R-:W-:Y:S02]  /*7b80*/  F2FP.BF16.F32.PACK_AB R105, RZ, R105 ;  /* 0x00000069ff69723e */ /* 0x000fe400000010ff */
[C---:B------:R-:W-:Y:S01]  /*7b90*/  ISETP.GT.AND P1, PT, R8.reuse, 0x8, P1 ;  /* 0x000000080800780c */ /* 0x040fe20000f24270 */
[----:B------:R-:W-:Y:S01]  /*7ba0*/  @P3 STG.E.U16 desc[UR36][R6.64+0x132], R103 ;  /* 0x0001326706003986 */ /* 0x000fe2000c101524 */
[----:B------:R-:W-:Y:S02]  /*7bb0*/  ISETP.GT.AND P2, PT, R8, 0x8, P0 ;  /* 0x000000080800780c */ /* 0x000fe40000744270 */
[C---:B------:R-:W-:Y:S01]  /*7bc0*/  ISETP.GT.AND P0, PT, R3.reuse, 0xa9, PT ;  /* 0x000000a90300780c */ /* 0x040fe20003f04270 */
[----:B------:R-:W-:Y:S01]  /*7bd0*/  @P4 STG.E.U16 desc[UR36][R4.64+0x140], R104 ;  /* 0x0001406804004986 */ /* 0x000fe2000c101524 */
[----:B------:R-:W-:-:S02]  /*7be0*/  ISETP.GT.AND P4, PT, R3, 0xa8, PT ;  /* 0x000000a80300780c */ /* 0x000fc40003f84270 */
[----:B------:R-:W-:Y:S01]  /*7bf0*/  F2FP.BF16.F32.PACK_AB R106, RZ, R106 ;  /* 0x0000006aff6a723e */ /* 0x000fe200000010ff */
[----:B------:R-:W-:Y:S01]  /*7c00*/  @P5 STG.E.U16 desc[UR36][R4.64+0x142], R105 ;  /* 0x0001426904005986 */ /* 0x000fe2000c101524 */
[C---:B------:R-:W-:Y:S02]  /*7c10*/  ISETP.GT.AND P5, PT, R8.reuse, RZ, P4 ;  /* 0x000000ff0800720c */ /* 0x040fe400027a4270 */
[----:B------:R-:W-:Y:S01]  /*7c20*/  F2FP.BF16.F32.PACK_AB R107, RZ, R107 ;  /* 0x0000006bff6b723e */ /* 0x000fe200000010ff */
[----:B------:R-:W-:Y:S01]  /*7c30*/  @P1 STG.E.U16 desc[UR36][R6.64+0x140], R106 ;  /* 0x0001406a06001986 */ /* 0x000fe2000c101524 */
[----:B------:R-:W-:Y:S02]  /*7c40*/  F2FP.BF16.F32.PACK_AB R108, RZ, R108 ;  /* 0x0000006cff6c723e */ /* 0x000fe400000010ff */
[C---:B------:R-:W-:Y:S01]  /*7c50*/  ISETP.GT.AND P3, PT, R8.reuse, RZ, P0 ;  /* 0x000000ff0800720c */ /* 0x040fe20000764270 */
[----:B------:R-:W-:Y:S01]  /*7c60*/  @P2 STG.E.U16 desc[UR36][R6.64+0x142], R107 ;  /* 0x0001426b06002986 */ /* 0x000fe2000c101524 */
[----:B------:R-:W-:-:S02]  /*7c70*/  ISETP.GT.AND P4, PT, R8, 0x8, P4 ;  /* 0x000000080800780c */ /* 0x000fc40002784270 */
[----:B------:R-:W-:Y:S02]  /*7c80*/  F2FP.BF16.F32.PACK_AB R109, RZ, R109 ;  /* 0x0000006dff6d723e */ /* 0x000fe400000010ff */
[----:B------:R-:W-:Y:S01]  /*7c90*/  F2FP.BF16.F32.PACK_AB R110, RZ, R110 ;  /* 0x0000006eff6e723e */ /* 0x000fe200000010ff */
[----:B------:R-:W-:Y:S01]  /*7ca0*/  @P5 STG.E.U16 desc[UR36][R4.64+0x150], R108 ;  /* 0x0001506c04005986 */ /* 0x000fe2000c101524 */
[----:B------:R-:W-:Y:S02]  /*7cb0*/  ISETP.GT.AND P5, PT, R8, 0x8, P0 ;  /* 0x000000080800780c */ /* 0x000fe400007a4270 */
[----:B------:R-:W-:Y:S02]  /*7cc0*/  F2FP.BF16.F32.PACK_AB R111, RZ, R111 ;  /* 0x0000006fff6f723e */ /* 0x000fe400000010ff */
        /* <DEDUP_REMOVED lines=8> */
[----:B------:R-:W-:Y:S02]  /*7d50*/  ISETP.GT.AND P5, PT, R8, RZ, P0 ;  /* 0x000000ff0800720c */ /* 0x000fe400007a4270 */
[C---:B------:R-:W-:Y:S02]  /*7d60*/  ISETP.GT.AND P2, PT, R3.reuse, 0xb8, PT ;  /* 0x000000b80300780c */ /* 0x040fe40003f44270 */
[----:B------:R-:W-:-:S02]  /*7d70*/  ISETP.GT.AND P1, PT, R3, 0xb9, PT ;  /* 0x000000b90300780c */ /* 0x000fc40003f24270 */
[C---:B------:R-:W-:Y:S02]  /*7d80*/  ISETP.GT.AND P3, PT, R8.reuse, 0x8, P3 ;  /* 0x000000080800780c */ /* 0x040fe40001f64270 */
[C---:B------:R-:W-:Y:S01]  /*7d90*/  ISETP.GT.AND P0, PT, R8.reuse, 0x8, P0 ;  /* 0x000000080800780c */ /* 0x040fe20000704270 */
[----:B------:R-:W-:Y:S01]  /*7da0*/  @P4 STG.E.U16 desc[UR36][R4.64+0x160], R112 ;  /* 0x0001607004004986 */ /* 0x000fe2000c101524 */
[C---:B------:R-:W-:Y:S02]  /*7db0*/  ISETP.GT.AND P4, PT, R8.reuse, RZ, P1 ;  /* 0x000000ff0800720c */ /* 0x040fe40000f84270 */
[----:B------:R-:W-:Y:S01]  /*7dc0*/  F2FP.BF16.F32.PACK_AB R114, RZ, R114 ;  /* 0x00000072ff72723e */ /* 0x000fe200000010ff */
[----:B------:R-:W-:Y:S01]  /*7dd0*/  @P5 STG.E.U16 desc[UR36][R4.64+0x162], R113 ;  /* 0x0001627104005986 */ /* 0x000fe2000c101524 */
[C---:B------:R-:W-:Y:S02]  /*7de0*/  ISETP.GT.AND P5, PT, R8.reuse, RZ, P2 ;  /* 0x000000ff0800720c */ /* 0x040fe400017a4270 */
[----:B------:R-:W-:-:S02]  /*7df0*/  ISETP.GT.AND P2, PT, R8, 0x8, P2 ;  /* 0x000000080800780c */ /* 0x000fc40001744270 */
[----:B------:R-:W-:Y:S01]  /*7e00*/  F2FP.BF16.F32.PACK_AB R115, RZ, R115 ;  /* 0x00000073ff73723e */ /* 0x000fe200000010ff */
[----:B------:R-:W-:Y:S01]  /*7e10*/  @P3 STG.E.U16 desc[UR36][R6.64+0x160], R114 ;  /* 0x0001607206003986 */ /* 0x000fe2000c101524 */
[----:B------:R-:W-:Y:S02]  /*7e20*/  ISETP.GT.AND P1, PT, R8, 0x8, P1 ;  /* 0x000000080800780c */ /* 0x000fe40000f24270 */
[----:B------:R-:W-:Y:S01]  /*7e30*/  F2FP.BF16.F32.PACK_AB R116, RZ, R116 ;  /* 0x00000074ff74723e */ /* 0x000fe200000010ff */
[----:B------:R-:W-:Y:S01]  /*7e40*/  @P0 STG.E.U16 desc[UR36][R6.64+0x162], R115 ;  /* 0x0001627306000986 */ /* 0x000fe2000c101524 */
[----:B------:R-:W-:Y:S02]  /*7e50*/  F2FP.BF16.F32.PACK_AB R117, RZ, R117 ;  /* 0x00000075ff75723e */ /* 0x000fe400000010ff */
[----:B------:R-:W-:Y:S01]  /*7e60*/  F2FP.BF16.F32.PACK_AB R118, RZ, R118 ;  /* 0x00000076ff76723e */ /* 0x000fe200000010ff */
[----:B------:R-:W-:Y:S01]  /*7e70*/  @P5 STG.E.U16 desc[UR36][R4.64+0x170], R116 ;  /* 0x0001707404005986 */ /* 0x000fe2000c101524 */
[----:B------:R-:W-:-:S03]  /*7e80*/  F2FP.BF16.F32.PACK_AB R119, RZ, R119 ;  /* 0x00000077ff77723e */ /* 0x000fc600000010ff */
[----:B------:R0:W-:Y:S02]  /*7e90*/  @P4 STG.E.U16 desc[UR36][R4.64+0x172], R117 ;  /* 0x0001727504004986 */ /* 0x0001e4000c101524 */
[----:B0-----:R-:W-:Y:S02]  /*7ea0*/  @P2 IMAD.MOV.U32 R4, RZ, RZ, R6 ;  /* 0x000000ffff042224 */ /* 0x001fe400078e0006 */
[----:B------:R-:W-:-:S05]  /*7eb0*/  @P2 IMAD.MOV.U32 R5, RZ, RZ, R7 ;  /* 0x000000ffff052224 */ /* 0x000fca00078e0007 */
[----:B------:R0:W-:Y:S04]  /*7ec0*/  @P2 STG.E.U16 desc[UR36][R4.64+0x170], R118 ;  /* 0x0001707604002986 */ /* 0x0001e8000c101524 */
[----:B------:R0:W-:Y:S02]  /*7ed0*/  @P1 STG.E.U16 desc[UR36][R6.64+0x172], R119 ;  /* 0x0001727706001986 */ /* 0x0001e4000c101524 */
.L_x_218:
[----:B------:R-:W-:Y:S05]  /*7ee0*/  BSYNC B0 ;  /* 0x0000000000007941 */ /* 0x000fea0003800000 */
.L_x_28:
[----:B------:R-:W-:Y:S01]  /*7ef0*/  IADD3 R16, P0, R16, UR38, RZ ;  /* 0x0000002610107c10 */ /* 0x000fe2000ff1e0ff */
[----:B------:R-:W-:Y:S01]  /*7f00*/  ULDC.64 UR4, c[0x0][0x650] ;  /* 0x0001940000047ab9 */ /* 0x000fe20000000a00 */
[----:B0-----:R-:W-:Y:S01]  /*7f10*/  PRMT R3, RZ, 0x7610, R3 ;  /* 0x00007610ff037816 */ /* 0x001fe20000000003 */
[----:B------:R-:W-:Y:S01]  /*7f20*/  IMAD.MOV.U32 R130, RZ, RZ, -0x1 ;  /* 0xffffffffff827424 */ /* 0x000fe200078e00ff */
[----:B------:R-:W-:Y:S01]  /*7f30*/  IADD3.X R17, R17, UR41, RZ, P0, !PT ;  /* 0x0000002911117c10 */ /* 0x000fe200087fe4ff */
[----:B------:R-:W-:Y:S01]  /*7f40*/  IMAD.MOV.U32 R19, RZ, RZ, -0x1 ;  /* 0xffffffffff137424 */ /* 0x000fe200078e00ff */
[----:B------:R-:W-:-:S04]  /*7f50*/  ISETP.GE.U32.AND P0, PT, R16, UR4, PT ;  /* 0x0000000410007c0c */ /* 0x000fc8000bf06070 */
[----:B------:R-:W-:-:S13]  /*7f60*/  ISETP.GE.U32.AND.EX P0, PT, R17, UR5, PT, P0 ;  /* 0x0000000511007c0c */ /* 0x000fda000bf06100 */
[----:B------:R-:W-:Y:S05]  /*7f70*/  @P0 BRA `(.L_x_219) ;  /* 0x0000000400500947 */ /* 0x000fea0003800000 */
[----:B-123--:R-:W0:Y:S01]  /*7f80*/  LDC.64 R10, c[0x0][0x628] ;  /* 0x00018a00ff0a7b82 */ /* 0x00ee220000000a00 */
[----:B----4-:R-:W1:Y:S01]  /*7f90*/  S2R R12, SR_CTAID.X ;  /* 0x00000000000c7919 */ /* 0x010e620000002500 */
[----:B------:R-:W-:Y:S02]  /*7fa0*/  IMAD.MOV.U32 R8, RZ, RZ, R16 ;  /* 0x000000ffff087224 */ /* 0x000fe400078e0010 */
[----:B------:R-:W-:Y:S01]  /*7fb0*/  IMAD.MOV.U32 R9, RZ, RZ, R17 ;  /* 0x000000ffff097224 */ /* 0x000fe200078e0011 */
[----:B------:R-:W2:Y:S03]  /*7fc0*/  S2R R20, SR_CTAID.Y ;  /* 0x0000000000147919 */ /* 0x000ea60000002600 */
[----:B------:R-:W3:Y:S08]  /*7fd0*/  LDC R0, c[0x0][0x630] ;  /* 0x00018c00ff007b82 */ /* 0x000ef00000000800 */
[----:B------:R-:W4:Y:S01]  /*7fe0*/  LDC.64 R14, c[0x0][0x620] ;  /* 0x00018800ff0e7b82 */ /* 0x000f220000000a00 */
[----:B0-----:R-:W-:-:S04]  /*7ff0*/  ISETP.NE.U32.AND P0, PT, R10, RZ, PT ;  /* 0x000000ff0a00720c */ /* 0x001fc80003f05070 */
[----:B------:R-:W-:-:S13]  /*8000*/  ISETP.NE.AND.EX P0, PT, R11, RZ, PT, P0 ;  /* 0x000000ff0b00720c */ /* 0x000fda0003f05300 */
[----:B-1234-:R-:W-:Y:S05]  /*8010*/  @!P0 BRA `(.L_x_220) ;  /* 0x0000000000288947 */ /* 0x01efea0003800000 */
        /* <DEDUP_REMOVED lines=10> */
.L_x_220:
[-CC-:B------:R-:W-:Y:S01]  /*80c0*/  SHF.R.U64 R19, R8, R0.reuse, R9.reuse ;  /* 0x0000000008137219 */ /* 0x180fe20000001209 */
[----:B------:R-:W0:Y:S01]  /*80d0*/  LDC.64 R26, c[0x0][0x640] ;  /* 0x00019000ff1a7b82 */ /* 0x000e220000000a00 */
[----:B------:R-:W-:Y:S01]  /*80e0*/  SHF.R.U32.HI R0, RZ, R0, R9 ;  /* 0x00000000ff007219 */ /* 0x000fe20000011609 */
[----:B------:R-:W-:Y:S01]  /*80f0*/  ULDC UR4, c[0x0][0x150] ;  /* 0x0000540000047ab9 */ /* 0x000fe20000000800 */
[----:B------:R-:W-:Y:S02]  /*8100*/  IADD3 R3, P0, RZ, -R19, RZ ;  /* 0x80000013ff037210 */ /* 0x000fe40007f1e0ff */
[----:B------:R-:W-:-:S03]  /*8110*/  I2FP.F32.U32 R7, R12 ;  /* 0x0000000c00077245 */ /* 0x000fc60000201000 */
[----:B------:R-:W1:Y:S01]  /*8120*/  LDC R6, c[0x0][0x618] ;  /* 0x00018600ff067b82 */ /* 0x000e620000000800 */
[----:B------:R-:W-:Y:S02]  /*8130*/  IMAD.X R5, RZ, RZ, ~R0, P0 ;  /* 0x000000ffff057224 */ /* 0x000fe400000e0e00 */
[----:B------:R-:W-:Y:S01]  /*8140*/  FMUL R7, R7, UR4 ;  /* 0x0000000407077c20 */ /* 0x000fe20008400000 */
[----:B------:R-:W-:Y:S01]  /*8150*/  ULDC UR4, c[0x0][0x154] ;  /* 0x0000550000047ab9 */ /* 0x000fe20000000800 */
[-C--:B------:R-:W-:Y:S02]  /*8160*/  IMAD R0, R5, R14.reuse, RZ ;  /* 0x0000000e05007224 */ /* 0x080fe400078e02ff */
[C---:B------:R-:W-:Y:S01]  /*8170*/  IMAD.WIDE.U32 R4, R3.reuse, R14, R16 ;  /* 0x0000000e03047225 */ /* 0x040fe200078e0010 */
[----:B------:R-:W2:Y:S01]  /*8180*/  LDC R8, c[0x0][0x608] ;  /* 0x00018200ff087b82 */ /* 0x000ea20000000800 */
[----:B------:R-:W3:Y:S02]  /*8190*/  F2I.U32.TRUNC.NTZ R7, R7 ;  /* 0x0000000700077305 */ /* 0x000ee4000020f000 */
[----:B------:R-:W-:Y:S01]  /*81a0*/  IMAD R3, R3, R15, R0 ;  /* 0x0000000f03037224 */ /* 0x000fe200078e0200 */
[----:B------:R-:W-:-:S03]  /*81b0*/  I2FP.F32.U32 R0, R20 ;  /* 0x0000001400007245 */ /* 0x000fc60000201000 */
[----:B------:R-:W-:Y:S01]  /*81c0*/  IMAD.IADD R3, R5, 0x1, R3 ;  /* 0x0000000105037824 */ /* 0x000fe200078e0203 */
[----:B------:R-:W4:Y:S01]  /*81d0*/  LDC R11, c[0x0][0x658] ;  /* 0x00019600ff0b7b82 */ /* 0x000f220000000800 */
[----:B0-----:R-:W-:-:S04]  /*81e0*/  ISETP.NE.U32.AND P0, PT, R26, RZ, PT ;  /* 0x000000ff1a00720c */ /* 0x001fc80003f05070 */
[----:B------:R-:W-:-:S03]  /*81f0*/  ISETP.NE.AND.EX P0, PT, R27, RZ, PT, P0 ;  /* 0x000000ff1b00720c */ /* 0x000fc60003f05300 */
[----:B------:R-:W0:Y:S01]  /*8200*/  LDC R9, c[0x0][0x144] ;  /* 0x00005100ff097b82 */ /* 0x000e220000000800 */
[-C--:B-1----:R-:W-:Y:S01]  /*8210*/  SHF.R.U64 R10, R4, R6.reuse, R3 ;  /* 0x00000006040a7219 */ /* 0x082fe20000001203 */
[----:B---3--:R-:W-:Y:S01]  /*8220*/  IMAD.MOV R7, RZ, RZ, -R7 ;  /* 0x000000ffff077224 */ /* 0x008fe200078e0a07 */
[----:B------:R-:W-:Y:S01]  /*8230*/  SHF.R.U32.HI R3, RZ, R6, R3 ;  /* 0x00000006ff037219 */ /* 0x000fe20000011603 */
[----:B------:R-:W-:-:S04]  /*8240*/  FMUL R6, R0, UR4 ;  /* 0x0000000400067c20 */ /* 0x000fc80008400000 */
[----:B------:R-:W1:Y:S01]  /*8250*/  LDC R21, c[0x0][0x148] ;  /* 0x00005200ff157b82 */ /* 0x000e620000000800 */
[----:B------:R3:W0:Y:S01]  /*8260*/  F2I.U32.TRUNC.NTZ R14, R6 ;  /* 0x00000006000e7305 */ /* 0x000622000020f000 */
[-CC-:B--2---:R-:W-:Y:S02]  /*8270*/  SHF.R.U64 R13, R10, R8.reuse, R3.reuse ;  /* 0x000000080a0d7219 */ /* 0x184fe40000001203 */
[----:B------:R-:W-:-:S04]  /*8280*/  SHF.R.U32.HI R0, RZ, R8, R3 ;  /* 0x00000008ff007219 */ /* 0x000fc80000011603 */
[----:B------:R-:W2:Y:S01]  /*8290*/  LDC R24, c[0x0][0x600] ;  /* 0x00018000ff187b82 */ /* 0x000ea20000000800 */
[-CC-:B----4-:R-:W-:Y:S02]  /*82a0*/  SHF.R.U64 R15, R13, R11.reuse, R0.reuse ;  /* 0x0000000b0d0f7219 */ /* 0x190fe40000001200 */
[----:B------:R-:W-:-:S03]  /*82b0*/  SHF.R.U32.HI R5, RZ, R11, R0 ;  /* 0x0000000bff057219 */ /* 0x000fc60000011600 */
[----:B------:R-:W-:Y:S02]  /*82c0*/  IMAD.MOV.U32 R4, RZ, RZ, R15 ;  /* 0x000000ffff047224 */ /* 0x000fe400078e000f */
[----:B------:R-:W4:Y:S01]  /*82d0*/  LDC R28, c[0x0][0x648] ;  /* 0x00019200ff1c7b82 */ /* 0x000f220000000800 */
[----:B0-----:R-:W-:-:S07]  /*82e0*/  IMAD R25, R9, R7, R12 ;  /* 0x0000000709197224 */ /* 0x001fce00078e020c */
[----:B------:R-:W0:Y:S08]  /*82f0*/  LDC R29, c[0x0][0x638] ;  /* 0x00018e00ff1d7b82 */ /* 0x000e300000000800 */
[----:B------:R-:W0:Y:S01]  /*8300*/  LDC R30, c[0x0][0x610] ;  /* 0x00018400ff1e7b82 */ /* 0x000e220000000800 */
[----:B-123--:R-:W-:Y:S05]  /*8310*/  @!P0 BRA `(.L_x_221) ;  /* 0x0000000000288947 */ /* 0x00efea0003800000 */
        /* <DEDUP_REMOVED lines=10> */
.L_x_221:
[----:B------:R-:W-:Y:S01]  /*83c0*/  ISETP.NE.AND P0, PT, R2, 0x1, PT ;  /* 0x000000010200780c */ /* 0x000fe20003f05270 */
[----:B------:R-:W-:Y:S01]  /*83d0*/  IMAD.MOV R14, RZ, RZ, -R14 ;  /* 0x000000ffff0e7224 */ /* 0x000fe200078e0a0e */
[----:B----4-:R-:W-:Y:S01]  /*83e0*/  SHF.R.U64 R3, R4, R28, R5 ;  /* 0x0000001c04037219 */ /* 0x010fe20000001205 */
[----:B------:R-:W-:Y:S01]  /*83f0*/  VIADD R5, R24, 0xffffffff ;  /* 0xffffffff18057836 */ /* 0x000fe20000000000 */
[----:B------:R-:W-:-:S03]  /*8400*/  LOP3.LUT R0, R13, R128, RZ, 0xc0, !PT ;  /* 0x000000800d007212 */ /* 0x000fc600078ec0ff */
[----:B------:R-:W-:Y:S01]  /*8410*/  IMAD.MOV R4, RZ, RZ, -R3 ;  /* 0x000000ffff047224 */ /* 0x000fe200078e0a03 */
[----:B------:R-:W-:Y:S01]  /*8420*/  LOP3.LUT R10, R10, R5, RZ, 0xc0, !PT ;  /* 0x000000050a0a7212 */ /* 0x000fe200078ec0ff */
[----:B------:R-:W-:Y:S02]  /*8430*/  IMAD R0, R123, R3, R0 ;  /* 0x000000037b007224 */ /* 0x000fe400078e0200 */
[----:B0-----:R-:W-:Y:S02]  /*8440*/  IMAD R3, R4, R29, R15 ;  /* 0x0000001d04037224 */ /* 0x001fe400078e020f */
[----:B------:R-:W-:Y:S02]  /*8450*/  @P0 IMAD R25, R21, R14, R20 ;  /* 0x0000000e15190224 */ /* 0x000fe400078e0214 */
[----:B------:R-:W-:Y:S02]  /*8460*/  IMAD R5, R3, R24, R10 ;  /* 0x0000001803057224 */ /* 0x000fe400078e020a */
[----:B------:R-:W-:-:S02]  /*8470*/  IMAD R0, R0, R30, R25 ;  /* 0x0000001e00007224 */ /* 0x000fc400078e0219 */
[----:B------:R-:W-:-:S03]  /*8480*/  IMAD.MOV.U32 R4, RZ, RZ, 0x1 ;  /* 0x00000001ff047424 */ /* 0x000fc600078e00ff */
[----:B------:R-:W-:Y:S02]  /*8490*/  SEL R130, R5, R0, !P0 ;  /* 0x0000000005827207 */ /* 0x000fe40004000000 */
[----:B------:R-:W-:Y:S02]  /*84a0*/  PRMT R3, R4, 0x7610, R3 ;  /* 0x0000761004037816 */ /* 0x000fe40000000003 */
[----:B------:R-:W-:-:S07]  /*84b0*/  SEL R0, R0, R5, !P0 ;  /* 0x0000000500007207 */ /* 0x000fce0004000000 */
.L_x_219:
[----:B------:R-:W-:Y:S01]  /*84c0*/  LOP3.LUT P0, RZ, R3, 0xff, RZ, 0xc0, !PT ;  /* 0x000000ff03ff7812 */ /* 0x000fe2000780c0ff */
[----:B-----5:R-:W-:-:S12]  /*84d0*/  IMAD.MOV.U32 R131, RZ, RZ, R0 ;  /* 0x000000ffff837224 */ /* 0x020fd800078e0000 */
[----:B------:R-:W-:Y:S05]  /*84e0*/  @P0 BRA `(.L_x_222) ;  /* 0xffffff8c00200947 */ /* 0x000fea000383ffff */
[----:B------:R-:W-:Y:S05]  /*84f0*/  EXIT ;  /* 0x000000000000794d */ /* 0x000fea0003800000 */
.L_x_3:
        /* <DEDUP_REMOVED lines=26> */
.L_x_224:
[--C-:B------:R-:W-:Y:S01]  /*86a0*/  SHF.R.U64 R14, R12, R20, R13.reuse ;  /* 0x000000140c0e7219 */ /* 0x100fe2000000120d */
[----:B------:R-:W0:Y:S01]  /*86b0*/  LDC R24, c[0x0][0x618] ;  /* 0x00018600ff187b82 */ /* 0x000e220000000800 */
[----:B------:R-:W-:Y:S01]  /*86c0*/  I2FP.F32.U32 R8, R6 ;  /* 0x0000000600087245 */ /* 0x000fe20000201000 */
[----:B------:R-:W-:Y:S01]  /*86d0*/  ULDC UR4, c[0x0][0x150] ;  /* 0x0000540000047ab9 */ /* 0x000fe20000000800 */
[----:B------:R-:W-:Y:S02]  /*86e0*/  SHF.R.U32.HI R7, RZ, R20, R13 ;  /* 0x00000014ff077219 */ /* 0x000fe4000001160d */
[----:B------:R-:W-:Y:S01]  /*86f0*/  IADD3 R11, P0, RZ, -R14, RZ ;  /* 0x8000000eff0b7210 */ /* 0x000fe20007f1e0ff */
[----:B------:R-:W-:Y:S01]  /*8700*/  FMUL R13, R8, UR4 ;  /* 0x00000004080d7c20 */ /* 0x000fe20008400000 */
[----:B------:R-:W-:Y:S01]  /*8710*/  ULDC UR4, c[0x0][0x154] ;  /* 0x0000550000047ab9 */ /* 0x000fe20000000800 */
[----:B------:R-:W1:Y:S02]  /*8720*/  LDC.64 R26, c[0x0][0x640] ;  /* 0x00019000ff1a7b82 */ /* 0x000e640000000a00 */
[----:B------:R-:W-:-:S02]  /*8730*/  IMAD.X R7, RZ, RZ, ~R7, P0 ;  /* 0x000000ffff077224 */ /* 0x000fc400000e0e07 */
[----:B------:R-:W2:Y:S01]  /*8740*/  F2I.U32.TRUNC.NTZ R13, R13 ;  /* 0x0000000d000d7305 */ /* 0x000ea2000020f000 */
[----:B------:R-:W-:-:S03]  /*8750*/  IMAD.WIDE.U32 R8, R11, R22, R16 ;  /* 0x000000160b087225 */ /* 0x000fc600078e0010 */
[----:B------:R-:W3:Y:S01]  /*8760*/  LDC R15, c[0x0][0x144] ;  /* 0x00005100ff0f7b82 */ /* 0x000ee20000000800 */
[----:B------:R-:W-:-:S04]  /*8770*/  IMAD R10, R7, R22, RZ ;  /* 0x00000016070a7224 */ /* 0x000fc800078e02ff */
[----:B------:R-:W-:Y:S02]  /*8780*/  IMAD R7, R11, R23, R10 ;  /* 0x000000170b077224 */ /* 0x000fe400078e020a */
[----:B------:R-:W-:Y:S01]  /*8790*/  IMAD.MOV.U32 R10, RZ, RZ, -0x1 ;  /* 0xffffffffff0a7424 */ /* 0x000fe200078e00ff */
[----:B------:R-:W4:Y:S01]  /*87a0*/  LDC R20, c[0x0][0x608] ;  /* 0x00018200ff147b82 */ /* 0x000f220000000800 */
[----:B------:R-:W-:Y:S01]  /*87b0*/  IMAD.IADD R7, R9, 0x1, R7 ;  /* 0x0000000109077824 */ /* 0x000fe200078e0207 */
[----:B------:R-:W-:-:S04]  /*87c0*/  I2FP.F32.U32 R9, R3 ;  /* 0x0000000300097245 */ /* 0x000fc80000201000 */
[-C--:B0-----:R-:W-:Y:S01]  /*87d0*/  SHF.R.U64 R12, R8, R24.reuse, R7 ;  /* 0x00000018080c7219 */ /* 0x081fe20000001207 */
[----:B--2---:R-:W-:Y:S01]  /*87e0*/  IMAD.MOV R8, RZ, RZ, -R13 ;  /* 0x000000ffff087224 */ /* 0x004fe200078e0a0d */
[----:B------:R-:W0:Y:S01]  /*87f0*/  LDC R11, c[0x0][0x658] ;  /* 0x00019600ff0b7b82 */ /* 0x000e220000000800 */
[----:B-1----:R-:W-:Y:S01]  /*8800*/  ISETP.NE.U32.AND P0, PT, R26, RZ, PT ;  /* 0x000000ff1a00720c */ /* 0x002fe20003f05070 */
[----:B------:R-:W-:Y:S01]  /*8810*/  FMUL R9, R9, UR4 ;  /* 0x0000000409097c20 */ /* 0x000fe20008400000 */
[----:B------:R-:W-:Y:S02]  /*8820*/  SHF.R.U32.HI R7, RZ, R24, R7 ;  /* 0x00000018ff077219 */ /* 0x000fe40000011607 */
[----:B------:R-:W-:-:S03]  /*8830*/  ISETP.NE.AND.EX P0, PT, R27, RZ, PT, P0 ;  /* 0x000000ff1b00720c */ /* 0x000fc60003f05300 */
[----:B------:R-:W1:Y:S01]  /*8840*/  LDC R22, c[0x0][0x148] ;  /* 0x00005200ff167b82 */ /* 0x000e620000000800 */
[----:B---3--:R-:W-:Y:S02]  /*8850*/  IMAD R23, R15, R8, R6 ;  /* 0x000000080f177224 */ /* 0x008fe400078e0206 */
[----:B------:R-:W-:-:S05]  /*8860*/  IMAD.MOV.U32 R8, RZ, RZ, 0x1 ;  /* 0x00000001ff087424 */ /* 0x000fca00078e00ff */
[----:B------:R-:W2:Y:S01]  /*8870*/  LDC R21, c[0x0][0x600] ;  /* 0x00018000ff157b82 */ /* 0x000ea20000000800 */
[-CC-:B----4-:R-:W-:Y:S02]  /*8880*/  SHF.R.U64 R15, R12, R20.reuse, R7.reuse ;  /* 0x000000140c0f7219 */ /* 0x190fe40000001207 */
[----:B------:R-:W-:Y:S02]  /*8890*/  SHF.R.U32.HI R6, RZ, R20, R7 ;  /* 0x00000014ff067219 */ /* 0x000fe40000011607 */
[----:B------:R3:W4:Y:S03]  /*88a0*/  F2I.U32.TRUNC.NTZ R20, R9 ;  /* 0x0000000900147305 */ /* 0x000726000020f000 */
[----:B------:R-:W1:Y:S01]  /*88b0*/  LDC R25, c[0x0][0x648] ;  /* 0x00019200ff197b82 */ /* 0x000e620000000800 */
[-C--:B0-----:R-:W-:Y:S02]  /*88c0*/  SHF.R.U64 R19, R15, R11.reuse, R6 ;  /* 0x0000000b0f137219 */ /* 0x081fe40000001206 */
[----:B------:R-:W-:-:S02]  /*88d0*/  SHF.L.U32 R10, R10, R11, RZ ;  /* 0x0000000b0a0a7219 */ /* 0x000fc400000006ff */
[-C--:B------:R-:W-:Y:S01]  /*88e0*/  SHF.R.U32.HI R7, RZ, R11.reuse, R6 ;  /* 0x0000000bff077219 */ /* 0x080fe20000011606 */
[----:B------:R-:W-:Y:S01]  /*88f0*/  IMAD.MOV.U32 R6, RZ, RZ, R19 ;  /* 0x000000ffff067224 */ /* 0x000fe200078e0013 */
[----:B------:R-:W-:Y:S01]  /*8900*/  SHF.L.U32 R24, R8, R11, RZ ;  /* 0x0000000b08187219 */ /* 0x000fe200000006ff */
[----:B------:R-:W0:Y:S01]  /*8910*/  LDC R28, c[0x0][0x638] ;  /* 0x00018e00ff1c7b82 */ /* 0x000e220000000800 */
[----:B------:R-:W-:-:S07]  /*8920*/  LOP3.LUT R30, RZ, R10, RZ, 0x33, !PT ;  /* 0x0000000aff1e7212 */ /* 0x000fce00078e33ff */
[----:B------:R-:W0:Y:S01]  /*8930*/  LDC R29, c[0x0][0x610] ;  /* 0x00018400ff1d7b82 */ /* 0x000e220000000800 */
[----:B---34-:R-:W-:Y:S05]  /*8940*/  @!P0 BRA `(.L_x_225) ;  /* 0x0000000000288947 */ /* 0x018fea0003800000 */
[----:B------:R-:W3:Y:S02]  /*8950*/  LDC R6, c[0x0][0x64c] ;  /* 0x00019300ff067b82 */ /* 0x000ee40000000800 */
[----:B---3--:R-:W-:-:S05]  /*8960*/  IADD3 R11, P0, R19, R6, RZ ;  /* 0x00000006130b7210 */ /* 0x008fca0007f1e0ff */
        /* <DEDUP_REMOVED lines=8> */
.L_x_225:
[----:B------:R-:W-:Y:S01]  /*89f0*/  ISETP.NE.AND P0, PT, R2, 0x1, PT ;  /* 0x000000010200780c */ /* 0x000fe20003f05270 */
[----:B--2---:R-:W-:Y:S01]  /*8a00*/  VIADD R9, R21, 0xffffffff ;  /* 0xffffffff15097836 */ /* 0x004fe20000000000 */
[----:B-1----:R-:W-:Y:S01]  /*8a10*/  SHF.R.U64 R7, R6, R25, R7 ;  /* 0x0000001906077219 */ /* 0x002fe20000001207 */
[----:B------:R-:W-:Y:S01]  /*8a20*/  IMAD.MOV R20, RZ, RZ, -R20 ;  /* 0x000000ffff147224 */ /* 0x000fe200078e0a14 */
[----:B------:R-:W-:Y:S02]  /*8a30*/  LOP3.LUT R6, R15, R30, RZ, 0xc0, !PT ;  /* 0x0000001e0f067212 */ /* 0x000fe400078ec0ff */
[----:B------:R-:W-:Y:S01]  /*8a40*/  LOP3.LUT R12, R12, R9, RZ, 0xc0, !PT ;  /* 0x000000090c0c7212 */ /* 0x000fe200078ec0ff */
[----:B------:R-:W-:Y:S02]  /*8a50*/  IMAD.MOV R8, RZ, RZ, -R7 ;  /* 0x000000ffff087224 */ /* 0x000fe400078e0a07 */
[----:B------:R-:W-:Y:S02]  /*8a60*/  IMAD R6, R24, R7, R6 ;  /* 0x0000000718067224 */ /* 0x000fe400078e0206 */
[----:B------:R-:W-:-:S02]  /*8a70*/  IMAD.MOV.U32 R9, RZ, RZ, 0x1 ;  /* 0x00000001ff097424 */ /* 0x000fc400078e00ff */
[----:B------:R-:W-:Y:S02]  /*8a80*/  @P0 IMAD R23, R22, R20, R3 ;  /* 0x0000001416170224 */ /* 0x000fe400078e0203 */
[----:B0-----:R-:W-:Y:S02]  /*8a90*/  IMAD R3, R8, R28, R19 ;  /* 0x0000001c08037224 */ /* 0x001fe400078e0213 */
[----:B------:R-:W-:Y:S02]  /*8aa0*/  IMAD R13, R6, R29, R23 ;  /* 0x0000001d060d7224 */ /* 0x000fe400078e0217 */
[----:B------:R-:W-:Y:S02]  /*8ab0*/  IMAD R6, R3, R21, R12 ;  /* 0x0000001503067224 */ /* 0x000fe400078e020c */
[----:B------:R-:W-:-:S03]  /*8ac0*/  IMAD.MOV.U32 R8, RZ, RZ, R14 ;  /* 0x000000ffff087224 */ /* 0x000fc600078e000e */
[----:B------:R-:W-:Y:S02]  /*8ad0*/  SEL R20, R6, R13, !P0 ;  /* 0x0000000d06147207 */ /* 0x000fe40004000000 */
[----:B------:R-:W-:-:S07]  /*8ae0*/  SEL R13, R13, R6, !P0 ;  /* 0x000000060d0d7207 */ /* 0x000fce0004000000 */
.L_x_223:
[----:B------:R-:W-:-:S08]  /*8af0*/  NOP ;  /* 0x0000000000007918 */ /* 0x000fd00000000000 */
[----:B------:R-:W0:-:S00]  /*8b00*/  USETMAXREG.DEALLOC.CTAPOOL 0x28 ;  /* 0x00000028000079c8 */ /* 0x000e0000080e0500 */
[----:B0-----:R-:W-:-:S13]  /*8b10*/  ISETP.NE.AND P0, PT, R0, RZ, PT ;  /* 0x000000ff0000720c */ /* 0x001fda0003f05270 */
[----:B------:R-:W-:Y:S05]  /*8b20*/  @P0 EXIT ;  /* 0x000000000000094d */ /* 0x000fea0003800000 */
[----:B------:R-:W-:Y:S01]  /*8b30*/  LOP3.LUT P0, RZ, R9, 0xff, RZ, 0xc0, !PT ;  /* 0x000000ff09ff7812 */ /* 0x000fe2000780c0ff */
[----:B------:R-:W-:Y:S02]  /*8b40*/  IMAD.MOV.U32 R0, RZ, RZ, 0x1 ;  /* 0x00000001ff007424 */ /* 0x000fe400078e00ff */
[----:B------:R-:W-:-:S10]  /*8b50*/  IMAD.MOV.U32 R3, RZ, RZ, RZ ;  /* 0x000000ffff037224 */ /* 0x000fd400078e00ff */
[----:B------:R-:W-:Y:S05]  /*8b60*/  @!P0 BRA `(.L_x_226) ;  /* 0x0000000c004c8947 */ /* 0x000fea0003800000 */
[----:B------:R-:W0:Y:S01]  /*8b70*/  LDC R0, c[0x0][0x28c] ;  /* 0x0000a300ff007b82 */ /* 0x000e220000000800 */
[----:B------:R-:W-:Y:S01]  /*8b80*/  LOP3.LUT P0, RZ, R4, 0x1f, RZ, 0xc0, !PT ;  /* 0x0000001f04ff7812 */ /* 0x000fe2000780c0ff */
[----:B------:R-:W-:Y:S01]  /*8b90*/  ULDC UR5, c[0x0][0x658] ;  /* 0x0001960000057ab9 */ /* 0x000fe20000000800 */
[----:B------:R-:W-:Y:S01]  /*8ba0*/  UMOV UR6, 0xffffffff ;  /* 0xffffffff00067882 */ /* 0x000fe20000000000 */
[----:B------:R-:W-:Y:S01]  /*8bb0*/  BSSY B0, `(.L_x_226) ;  /* 0x00000ce000007945 */ /* 0x000fe20003800000 */
[----:B------:R-:W-:Y:S01]  /*8bc0*/  USHF.L.U32 UR6, UR6, UR5, URZ ;  /* 0x0000000506067299 */ /* 0x000fe2000800063f */
[C---:B------:R-:W-:Y:S01]  /*8bd0*/  ISETP.NE.AND P2, PT, R5.reuse, RZ, PT ;  /* 0x000000ff0500720c */ /* 0x040fe20003f45270 */
[----:B------:R-:W-:Y:S01]  /*8be0*/  IMAD.MOV.U32 R11, RZ, RZ, 0x1 ;  /* 0x00000001ff0b7424 */ /* 0x000fe200078e00ff */
[----:B------:R-:W-:Y:S01]  /*8bf0*/  ISETP.NE.OR P0, PT, R5, RZ, !P0 ;  /* 0x000000ff0500720c */ /* 0x000fe20004705670 */
[----:B------:R-:W-:Y:S01]  /*8c00*/  ULDC UR4, c[0x0][0x600] ;  /* 0x0001800000047ab9 */ /* 0x000fe20000000800 */
[----:B------:R-:W-:Y:S01]  /*8c10*/  LOP3.LUT R19, R18, 0x2, RZ, 0xfc, !PT ;  /* 0x0000000212137812 */ /* 0x000fe200078efcff */
[----:B------:R-:W-:Y:S01]  /*8c20*/  UMOV UR7, 0x1 ;  /* 0x0000000100077882 */ /* 0x000fe20000000000 */
[----:B------:R-:W-:-:S02]  /*8c30*/  UIADD3 UR4, UR4, -0x1, URZ ;  /* 0xffffffff04047890 */ /* 0x000fc4000fffe03f */
[----:B------:R-:W-:Y:S02]  /*8c40*/  USHF.L.U32 UR5, UR7, UR5, URZ ;  /* 0x0000000507057299 */ /* 0x000fe4000800063f */
[----:B------:R-:W-:Y:S01]  /*8c50*/  ULOP3.LUT UR13, URZ, UR6, URZ, 0x33, !UPT ;  /* 0x000000063f0d7292 */ /* 0x000fe2000f8e333f */
[----:B------:R-:W-:Y:S01]  /*8c60*/  ULDC.64 UR22, c[0x0][0x198] ;  /* 0x0000660000167ab9 */ /* 0x000fe20000000a00 */
[----:B0-----:R-:W-:-:S05]  /*8c70*/  VIADD R0, R0, 0x7f ;  /* 0x0000007f00007836 */ /* 0x001fca0000000000 */
[----:B------:R-:W-:-:S04]  /*8c80*/  SHF.R.S32.HI R3, RZ, 0x1f, R0 ;  /* 0x0000001fff037819 */ /* 0x000fc80000011400 */
[----:B------:R-:W-:Y:S01]  /*8c90*/  LEA.HI R3, R3, R0, RZ, 0x7 ;  /* 0x0000000003037211 */ /* 0x000fe200078f38ff */
[----:B------:R-:W-:-:S03]  /*8ca0*/  IMAD.MOV.U32 R0, RZ, RZ, 0x1 ;  /* 0x00000001ff007424 */ /* 0x000fc600078e00ff */
[----:B------:R-:W-:Y:S01]  /*8cb0*/  SHF.R.S32.HI R12, RZ, 0x7, R3 ;  /* 0x00000007ff0c7819 */ /* 0x000fe20000011403 */
[----:B------:R-:W-:-:S04]  /*8cc0*/  IMAD.MOV.U32 R3, RZ, RZ, RZ ;  /* 0x000000ffff037224 */ /* 0x000fc800078e00ff */
[----:B------:R-:W-:-:S07]  /*8cd0*/  VIADD R10, R12, 0x1 ;  /* 0x000000010c0a7836 */ /* 0x000fce0000000000 */
.L_x_238:
[----:B------:R-:W-:-:S03]  /*8ce0*/  UMOV UR6, 0xffffffff ;  /* 0xffffffff00067882 */ /* 0x000fc60000000000 */
[----:B------:R-:W-:Y:S05]  /*8cf0*/  BRA.DIV UR6, `(.L_x_227) ;  /* 0x0000000e068c7947 */ /* 0x000fea000b800000 */
[----:B------:R-:W-:-:S13]  /*8d00*/  ELECT P6, URZ, PT ;  /* 0x00000000003f782f */ /* 0x000fda00038c0000 */
.L_x_247:
[----:B------:R-:W0:Y:S01]  /*8d10*/  LDC R4, c[0x0][0x28c] ;  /* 0x0000a300ff047b82 */ /* 0x000e220000000800 */
[----:B------:R-:W-:Y:S01]  /*8d20*/  BSSY B1, `(.L_x_228) ;  /* 0x0000043000017945 */ /* 0x000fe20003800000 */
[----:B0-----:R-:W-:-:S13]  /*8d30*/  ISETP.LT.OR P6, PT, R4, 0x1, !P6 ;  /* 0x000000010400780c */ /* 0x001fda00077c1670 */
[----:B------:R-:W-:Y:S05]  /*8d40*/  @P6 BRA `(.L_x_229) ;  /* 0x0000000400006947 */ /* 0x000fea0003800000 */
[----:B------:R-:W-:Y:S02]  /*8d50*/  IMAD.SHL.U32 R13, R13, 0x80, RZ ;  /* 0x000000800d0d7824 */ /* 0x000fe400078e00ff */
[----:B------:R-:W-:Y:S02]  /*8d60*/  IMAD R20, R20, 0xc0, RZ ;  /* 0x000000c014147824 */ /* 0x000fe400078e02ff */
[----:B------:R-:W-:Y:S02]  /*8d70*/  IMAD.MOV.U32 R21, RZ, RZ, RZ ;  /* 0x000000ffff157224 */ /* 0x000fe400078e00ff */
[----:B------:R-:W-:Y:S02]  /*8d80*/  IMAD.MOV.U32 R4, RZ, RZ, R10 ;  /* 0x000000ffff047224 */ /* 0x000fe400078e000a */
[----:B------:R-:W-:Y:S02]  /*8d90*/  IMAD.MOV.U32 R5, RZ, RZ, R0 ;  /* 0x000000ffff057224 */ /* 0x000fe400078e0000 */
[----:B------:R-:W-:-:S07]  /*8da0*/  IMAD.MOV.U32 R6, RZ, RZ, R3 ;  /* 0x000000ffff067224 */ /* 0x000fce00078e0003 */
.L_x_233:
[----:B------:R-:W0:Y:S01]  /*8db0*/  S2R R14, SR_CgaCtaId ;  /* 0x00000000000e7919 */ /* 0x000e220000008800 */
[----:B------:R-:W-:Y:S01]  /*8dc0*/  MOV R7, 0x400 ;  /* 0x0000040000077802 */ /* 0x000fe20000000f00 */
[----:B------:R-:W1:Y:S03]  /*8dd0*/  @!P2 LDC R9, c[0x0][0x500] ;  /* 0x00014000ff09ab82 */ /* 0x000e660000000800 */
[----:B0-----:R-:W-:Y:S02]  /*8de0*/  LEA R15, R14, R7, 0x18 ;  /* 0x000000070e0f7211 */ /* 0x001fe400078ec0ff */
[----:B------:R-:W-:-:S03]  /*8df0*/  SHF.L.U32 R7, R5, 0x1f, RZ ;  /* 0x0000001f05077819 */ /* 0x000fc600000006ff */
[----:B------:R-:W-:-:S04]  /*8e00*/  IMAD R14, R6, 0x8, R15 ;  /* 0x00000008060e7824 */ /* 0x000fc800078e020f */
[----:B------:R-:W0:Y:S02]  /*8e10*/  SYNCS.PHASECHK.TRANS64.TRYWAIT P1, [R14+URZ+0x10], R7 ;  /* 0x000010070e0075a7 */ /* 0x000e24000802017f */
[----:B01----:R-:W-:Y:S05]  /*8e20*/  @!P1 BRA `(.L_x_230) ;  /* 0x0000000c00609947 */ /* 0x003fea0003800000 */
.L_x_248:
[----:B0-----:R-:W-:Y:S01]  /*8e30*/  PRMT R7, R19, 0x9910, RZ ;  /* 0x0000991013077816 */ /* 0x001fe200000000ff */
[----:B------:R0:W-:Y:S03]  /*8e40*/  @!P2 SYNCS.ARRIVE.TRANS64 RZ, [R14+URZ], R9 ;  /* 0x000000090effa9a7 */ /* 0x0001e6000800003f */
[----:B------:R-:W-:-:S13]  /*8e50*/  ISETP.NE.AND P1, PT, R7, 0x2, PT ;  /* 0x000000020700780c */ /* 0x000fda0003f25270 */
[----:B0-----:R-:W-:Y:S05]  /*8e60*/  @P1 BRA `(.L_x_231) ;  /* 0x0000000000041947 */ /* 0x001fea0003800000 */
[----:B------:R-:W-:Y:S01]  /*8e70*/  BPT.TRAP 0x1 ;  /* 0x000000040000795c */ /* 0x000fe20000300000 */
.L_x_231:
[----:B------:R-:W-:Y:S05]  /*8e80*/  @P0 BRA `(.L_x_232) ;  /* 0x0000000000040947 */ /* 0x000fea0003800000 */
[----:B------:R-:W-:Y:S01]  /*8e90*/  BPT.TRAP 0x1 ;  /* 0x000000040000795c */ /* 0x000fe20000300000 */
.L_x_232:
[C-C-:B------:R-:W-:Y:S01]  /*8ea0*/  IMAD R7, R6.reuse, 0x8000, R15.reuse ;  /* 0x0000800006077824 */ /* 0x140fe200078e020f */
[----:B------:R-:W-:Y:S01]  /*8eb0*/  R2UR UR34, R21 ;  /* 0x00000000152272ca */ /* 0x000fe200000e0000 */
[----:B------:R-:W-:Y:S01]  /*8ec0*/  IMAD R15, R6, 0xc000, R15 ;  /* 0x0000c000060f7824 */ /* 0x000fe200078e020f */
[----:B------:R-:W-:Y:S01]  /*8ed0*/  R2UR UR33, R14 ;  /* 0x000000000e2172ca */ /* 0x000fe200000e0000 */
[----:B------:R-:W-:Y:S01]  /*8ee0*/  VIADD R4, R4, 0xffffffff ;  /* 0xffffffff04047836 */ /* 0x000fe20000000000 */
[----:B------:R-:W-:Y:S01]  /*8ef0*/  R2UR UR24, R7 ;  /* 0x00000000071872ca */ /* 0x000fe200000e0000 */
[----:B------:R-:W-:Y:S01]  /*8f00*/  UIADD3 UR6, UP0, UR22, 0xf0, URZ ;  /* 0x000000f016067890 */ /* 0x000fe2000ff1e03f */
[----:B------:R-:W-:Y:S01]  /*8f10*/  R2UR UR8, R15 ;  /* 0x000000000f0872ca */ /* 0x000fe200000e0000 */
[----:B------:R-:W-:Y:S01]  /*8f20*/  UIADD3 UR30, UP1, UR22, 0x1f0, URZ ;  /* 0x000001f0161e7890 */ /* 0x000fe2000ff3e03f */
[----:B------:R-:W-:Y:S01]  /*8f30*/  R2UR UR36, R8 ;  /* 0x00000000082472ca */ /* 0x000fe200000e0000 */
[----:B------:R-:W-:Y:S01]  /*8f40*/  UIADD3.X UR7, URZ, UR23, URZ, UP0, !UPT ;  /* 0x000000173f077290 */ /* 0x000fe200087fe43f */
[----:B------:R-:W-:Y:S01]  /*8f50*/  R2UR UR35, R13 ;  /* 0x000000000d2372ca */ /* 0x000fe200000e0000 */
[----:B------:R-:W-:Y:S01]  /*8f60*/  UIADD3.X UR31, URZ, UR23, URZ, UP1, !UPT ;  /* 0x000000173f1f7290 */ /* 0x000fe20008ffe43f */
[----:B------:R-:W-:Y:S01]  /*8f70*/  R2UR UR19, R20 ;  /* 0x00000000141372ca */ /* 0x000fe200000e0000 */
[----:B------:R-:W-:Y:S01]  /*8f80*/  UIADD3 UR26, UR34, 0x40, URZ ;  /* 0x00000040221a7890 */ /* 0x000fe2000fffe03f */
[----:B------:R-:W-:Y:S01]  /*8f90*/  ISETP.GT.AND P3, PT, R4, 0x1, PT ;  /* 0x000000010400780c */ /* 0x000fe20003f64270 */
[----:B------:R-:W-:Y:S01]  /*8fa0*/  VIADD R6, R6, 0x1 ;  /* 0x0000000106067836 */ /* 0x000fe20000000000 */
[----:B------:R-:W-:Y:S01]  /*8fb0*/  UMOV UR14, 0x0 ;  /* 0x00000000000e7882 */ /* 0x000fe20000000000 */
[----:B------:R-:W-:Y:S01]  /*8fc0*/  UIADD3 UR32, UR24, 0x100, URZ ;  /* 0x0000010018207890 */ /* 0x000fe2000fffe03f */
[----:B------:R-:W-:Y:S01]  /*8fd0*/  VIADD R21, R21, 0x80 ;  /* 0x0000008015157836 */ /* 0x000fe20000000000 */
[----:B------:R-:W-:Y:S01]  /*8fe0*/  UIADD3 UR24, UR24, 0x4100, URZ ;  /* 0x0000410018187890 */ /* 0x000fe2000fffe03f */
[----:B------:R-:W-:Y:S01]  /*8ff0*/  ISETP.NE.AND P1, PT, R6, 0x2, PT ;  /* 0x000000020600780c */ /* 0x000fe20003f25270 */
[----:B------:R-:W-:-:S02]  /*9000*/  UIADD3 UR16, UR8, 0x10100, URZ ;  /* 0x0001010008107890 */ /* 0x000fc4000fffe03f */
[----:B------:R-:W-:Y:S01]  /*9010*/  UIADD3 UR8, UR8, 0x16100, URZ ;  /* 0x0001610008087890 */ /* 0x000fe2000fffe03f */
[----:B------:R-:W-:Y:S01]  /*9020*/  SEL R14, RZ, 0x1, P1 ;  /* 0x00000001ff0e7807 */ /* 0x000fe20000800000 */
[----:B------:R-:W-:Y:S01]  /*9030*/  UMOV UR15, 0x10000000 ;  /* 0x10000000000f7882 */ /* 0x000fe20000000000 */
[----:B------:R-:W-:Y:S01]  /*9040*/  UMOV UR25, UR33 ;  /* 0x0000002100197c82 */ /* 0x000fe20008000000 */
[----:B------:R-:W-:Y:S01]  /*9050*/  UMOV UR28, UR36 ;  /* 0x00000024001c7c82 */ /* 0x000fe20008000000 */
[----:B------:R-:W-:Y:S01]  /*9060*/  UMOV UR27, UR35 ;  /* 0x00000023001b7c82 */ /* 0x000fe20008000000 */
[----:B------:R-:W-:Y:S01]  /*9070*/  UMOV UR17, UR33 ;  /* 0x0000002100117c82 */ /* 0x000fe20008000000 */
[----:B------:R-:W-:Y:S01]  /*9080*/  UMOV UR18, UR34 ;  /* 0x0000002200127c82 */ /* 0x000fe20008000000 */
[----:B------:R-:W-:Y:S01]  /*9090*/  UMOV UR20, UR36 ;  /* 0x0000002400147c82 */ /* 0x000fe20008000000 */
[----:B------:R0:W-:Y:S01]  /*90a0*/  UTMALDG.3D [UR32], [UR6], desc[UR14] ;  /* 0x00000e20060075b4 */ /* 0x0001e20008011000 */
[----:B------:R-:W-:Y:S01]  /*90b0*/  UMOV UR9, UR33 ;  /* 0x0000002100097c82 */ /* 0x000fe20008000000 */
[----:B------:R-:W-:Y:S01]  /*90c0*/  UMOV UR11, UR19 ;  /* 0x00000013000b7c82 */ /* 0x000fe20008000000 */
[----:B------:R-:W-:Y:S01]  /*90d0*/  UMOV UR12, UR36 ;  /* 0x00000024000c7c82 */ /* 0x000fe20008000000 */
[----:B------:R-:W-:Y:S01]  /*90e0*/  UMOV UR10, UR26 ;  /* 0x0000001a000a7c82 */ /* 0x000fe20008000000 */
[----:B------:R-:W-:-:S02]  /*90f0*/  LOP3.LUT R5, R5, R14, RZ, 0x3c, !PT ;  /* 0x0000000e05057212 */ /* 0x000fc400078e3cff */
[----:B------:R-:W-:Y:S01]  /*9100*/  SEL R6, R6, RZ, P1 ;  /* 0x000000ff06067207 */ /* 0x000fe20000800000 */
[----:B------:R0:W-:Y:S01]  /*9110*/  UTMALDG.3D [UR24], [UR6], desc[UR14] ;  /* 0x00000e18060075b4 */ /* 0x0001e20008011000 */
[----:B------:R0:W-:Y:S01]  /*9120*/  UTMALDG.3D [UR16], [UR30], desc[UR14] ;  /* 0x00000e101e0075b4 */ /* 0x0001e20008011000 */
[----:B------:R0:W-:Y:S02]  /*9130*/  UTMALDG.3D [UR8], [UR30], desc[UR14] ;  /* 0x00000e081e0075b4 */ /* 0x0001e40008011000 */
[----:B0-----:R-:W-:Y:S05]  /*9140*/  @P3 BRA `(.L_x_233) ;  /* 0xfffffffc00183947 */ /* 0x001fea000383ffff */
.L_x_229:
[----:B------:R-:W-:Y:S05]  /*9150*/  BSYNC B1 ;  /* 0x0000000000017941 */ /* 0x000fea0003800000 */
.L_x_228:
[----:B------:R-:W-:Y:S01]  /*9160*/  LOP3.LUT P3, RZ, R11, 0xff, RZ, 0xc0, !PT ;  /* 0x000000ff0bff7812 */ /* 0x000fe2000786c0ff */
[----:B------:R-:W-:Y:S01]  /*9170*/  IMAD.IADD R3, R12, 0x1, R3 ;  /* 0x000000010c037824 */ /* 0x000fe200078e0203 */
[----:B------:R-:W-:Y:S01]  /*9180*/  IADD3 R16, P4, R16, UR38, RZ ;  /* 0x0000002610107c10 */ /* 0x000fe2000ff9e0ff */
[----:B------:R-:W-:Y:S01]  /*9190*/  ULDC.64 UR6, c[0x0][0x650] ;  /* 0x0001940000067ab9 */ /* 0x000fe20000000a00 */
[----:B------:R-:W-:Y:S01]  /*91a0*/  BSSY B1, `(.L_x_234) ;  /* 0x000006c000017945 */ /* 0x000fe20003800000 */
[----:B------:R-:W-:Y:S01]  /*91b0*/  IMAD.MOV.U32 R13, RZ, RZ, -0x1 ;  /* 0xffffffffff0d7424 */ /* 0x000fe200078e00ff */
[----:B------:R-:W-:Y:S01]  /*91c0*/  ISETP.GT.U32.AND P1, PT, R3, 0x1, PT ;  /* 0x000000010300780c */ /* 0x000fe20003f24070 */
[----:B------:R-:W-:Y:S01]  /*91d0*/  IMAD.MOV.U32 R20, RZ, RZ, -0x1 ;  /* 0xffffffffff147424 */ /* 0x000fe200078e00ff */
[----:B------:R-:W-:Y:S01]  /*91e0*/  SHF.R.U32.HI R4, RZ, 0x1, R3 ;  /* 0x00000001ff047819 */ /* 0x000fe20000011603 */
[----:B------:R-:W-:Y:S01]  /*91f0*/  IMAD.MOV.U32 R8, RZ, RZ, -0x1 ;  /* 0xffffffffff087424 */ /* 0x000fe200078e00ff */
[----:B------:R-:W-:-:S02]  /*9200*/  ISETP.LT.U32.AND P1, PT, R12, 0x2, P1 ;  /* 0x000000020c00780c */ /* 0x000fc40000f21070 */
[----:B------:R-:W-:Y:S01]  /*9210*/  IADD3.X R17, R17, UR41, RZ, P4, !PT ;  /* 0x0000002911117c10 */ /* 0x000fe2000a7fe4ff */
[----:B------:R-:W0:Y:S01]  /*9220*/  @P3 S2R R6, SR_CgaCtaId ;  /* 0x0000000000063919 */ /* 0x000e220000008800 */
[----:B------:R-:W-:Y:S02]  /*9230*/  @P3 MOV R5, 0x400 ;  /* 0x0000040000053802 */ /* 0x000fe40000000f00 */
[----:B------:R-:W-:Y:S02]  /*9240*/  ISETP.GE.U32.AND P4, PT, R16, UR6, PT ;  /* 0x0000000610007c0c */ /* 0x000fe4000bf86070 */
[----:B------:R-:W-:Y:S02]  /*9250*/  LOP3.LUT R4, R4, 0x1, RZ, 0xc0, !PT ;  /* 0x0000000104047812 */ /* 0x000fe400078ec0ff */
[----:B------:R-:W-:Y:S02]  /*9260*/  LOP3.LUT R3, R3, 0x1, RZ, 0xc0, !PT ;  /* 0x0000000103037812 */ /* 0x000fe400078ec0ff */
[----:B------:R-:W-:-:S02]  /*9270*/  PRMT R11, RZ, 0x7610, R11 ;  /* 0x00007610ff0b7816 */ /* 0x000fc4000000000b */
[----:B0-----:R-:W-:-:S04]  /*9280*/  @P3 LEA R5, R6, R5, 0x18 ;  /* 0x0000000506053211 */ /* 0x001fc800078ec0ff */
[----:B------:R0:W-:Y:S01]  /*9290*/  @P3 SYNCS.ARRIVE.TRANS64.A1T0 RZ, [R5+URZ+0x38], RZ ;  /* 0x000038ff05ff39a7 */ /* 0x0001e2000810003f */
[----:B------:R-:W-:-:S04]  /*92a0*/  ISETP.NE.U32.AND P3, PT, R4, 0x1, PT ;  /* 0x000000010400780c */ /* 0x000fc80003f65070 */
[----:B------:R-:W-:Y:S02]  /*92b0*/  ISETP.GT.U32.AND P3, PT, R12, 0x1, !P3 ;  /* 0x000000010c00780c */ /* 0x000fe40005f64070 */
[----:B0-----:R-:W-:Y:S02]  /*92c0*/  SEL R5, RZ, 0x1, !P1 ;  /* 0x00000001ff057807 */ /* 0x001fe40004800000 */
[----:B------:R-:W-:Y:S02]  /*92d0*/  ISETP.GE.U32.AND.EX P1, PT, R17, UR7, PT, P4 ;  /* 0x0000000711007c0c */ /* 0x000fe4000bf26140 */
[----:B------:R-:W-:-:S04]  /*92e0*/  SEL R4, RZ, 0x1, !P3 ;  /* 0x00000001ff047807 */ /* 0x000fc80005800000 */
[----:B------:R-:W-:Y:S02]  /*92f0*/  LOP3.LUT R0, R4, R0, R5, 0x96, !PT ;  /* 0x0000000004007212 */ /* 0x000fe400078e9605 */
[----:B------:R-:W-:-:S05]  /*9300*/  PRMT R4, RZ, 0x7610, R4 ;  /* 0x00007610ff047816 */ /* 0x000fca0000000004 */
[----:B------:R-:W-:Y:S05]  /*9310*/  @P1 BRA `(.L_x_235) ;  /* 0x0000000400501947 */ /* 0x000fea0003800000 */
[----:B------:R-:W-:Y:S01]  /*9320*/  ULDC.64 UR6, c[0x0][0x628] ;  /* 0x00018a0000067ab9 */ /* 0x000fe20000000a00 */
[----:B------:R-:W0:Y:S01]  /*9330*/  S2R R14, SR_CTAID.X ;  /* 0x00000000000e7919 */ /* 0x000e220000002500 */
[----:B------:R-:W-:Y:S01]  /*9340*/  ISETP.NE.U32.AND P1, PT, RZ, UR6, PT ;  /* 0x00000006ff007c0c */ /* 0x000fe2000bf25070 */
[----:B------:R-:W-:Y:S01]  /*9350*/  ULDC UR9, c[0x0][0x630] ;  /* 0x00018c0000097ab9 */ /* 0x000fe20000000800 */
[----:B------:R-:W-:Y:S01]  /*9360*/  IMAD.MOV.U32 R4, RZ, RZ, R16 ;  /* 0x000000ffff047224 */ /* 0x000fe200078e0010 */
[----:B------:R-:W1:Y:S01]  /*9370*/  S2R R13, SR_CTAID.Y ;  /* 0x00000000000d7919 */ /* 0x000e620000002600 */
[----:B------:R-:W-:Y:S01]  /*9380*/  ISETP.NE.AND.EX P1, PT, RZ, UR7, PT, P1 ;  /* 0x00000007ff007c0c */ /* 0x000fe2000bf25310 */
[----:B------:R-:W-:-:S12]  /*9390*/  IMAD.MOV.U32 R5, RZ, RZ, R17 ;  /* 0x000000ffff057224 */ /* 0x000fd800078e0011 */
[----:B------:R-:W-:Y:S05]  /*93a0*/  @!P1 BRA `(.L_x_236) ;  /* 0x0000000000289947 */ /* 0x000fea0003800000 */
[----:B------:R-:W-:Y:S02]  /*93b0*/  ULDC UR8, c[0x0][0x634] ;  /* 0x00018d0000087ab9 */ /* 0x000fe40000000800 */
[----:B------:R-:W-:-:S05]  /*93c0*/  IADD3 R9, P1, R16, UR8, RZ ;  /* 0x0000000810097c10 */ /* 0x000fca000ff3e0ff */
[----:B------:R-:W-:-:S04]  /*93d0*/  IMAD.X R15, RZ, RZ, R17, P1 ;  /* 0x000000ffff0f7224 */ /* 0x000fc800008e0611 */
[----:B------:R-:W-:-:S04]  /*93e0*/  IMAD.WIDE.U32 R6, R15, UR6, RZ ;  /* 0x000000060f067c25 */ /* 0x000fc8000f8e00ff */
[----:B------:R-:W-:-:S04]  /*93f0*/  IMAD.WIDE.U32 R6, P1, R9, UR7, R6 ;  /* 0x0000000709067c25 */ /* 0x000fc8000f820006 */
[----:B------:R-:W-:-:S04]  /*9400*/  IMAD.WIDE.U32 R8, R9, UR6, RZ ;  /* 0x0000000609087c25 */ /* 0x000fc8000f8e00ff */
[----:B------:R-:W-:Y:S01]  /*9410*/  IMAD.X R5, RZ, RZ, RZ, P1 ;  /* 0x000000ffff057224 */ /* 0x000fe200008e06ff */
[----:B------:R-:W-:Y:S01]  /*9420*/  IADD3 RZ, P1, R9, R6, RZ ;  /* 0x0000000609ff7210 */ /* 0x000fe20007f3e0ff */
[----:B------:R-:W-:-:S04]  /*9430*/  IMAD.MOV.U32 R4, RZ, RZ, R7 ;  /* 0x000000ffff047224 */ /* 0x000fc800078e0007 */
[----:B------:R-:W-:-:S08]  /*9440*/  IMAD.WIDE.U32.X R4, R15, UR7, R4, P1 ;  /* 0x000000070f047c25 */ /* 0x000fd000088e0404 */
.L_x_236:
[--C-:B------:R-:W-:Y:S01]  /*9450*/  SHF.R.U64 R8, R4, UR9, R5.reuse ;  /* 0x0000000904087c19 */ /* 0x100fe20008001205 */
[----:B------:R-:W-:Y:S01]  /*9460*/  ULDC.64 UR6, c[0x0][0x620] ;  /* 0x0001880000067ab9 */ /* 0x000fe20000000a00 */
[----:B------:R-:W-:Y:S01]  /*9470*/  SHF.R.U32.HI R4, RZ, UR9, R5 ;  /* 0x00000009ff047c19 */ /* 0x000fe20008011605 */
[----:B------:R-:W2:Y:S01]  /*9480*/  LDC R25, c[0x0][0x144] ;  /* 0x00005100ff197b82 */ /* 0x000ea20000000800 */
[----:B------:R-:W-:Y:S01]  /*9490*/  IADD3 R7, P1, RZ, -R8, RZ ;  /* 0x80000008ff077210 */ /* 0x000fe20007f3e0ff */
[----:B------:R-:W-:Y:S01]  /*94a0*/  ULDC.64 UR10, c[0x0][0x640] ;  /* 0x00019000000a7ab9 */ /* 0x000fe20000000a00 */
[----:B0-----:R-:W-:Y:S01]  /*94b0*/  I2FP.F32.U32 R9, R14 ;  /* 0x0000000e00097245 */ /* 0x001fe20000201000 */
[----:B------:R-:W-:Y:S02]  /*94c0*/  ULDC UR8, c[0x0][0x608] ;  /* 0x0001820000087ab9 */ /* 0x000fe40000000800 */
[----:B------:R-:W-:Y:S01]  /*94d0*/  IMAD.X R4, RZ, RZ, ~R4, P1 ;  /* 0x000000ffff047224 */ /* 0x000fe200008e0e04 */
[----:B------:R-:W-:Y:S01]  /*94e0*/  ISETP.NE.U32.AND P1, PT, RZ, UR10, PT ;  /* 0x0000000aff007c0c */ /* 0x000fe2000bf25070 */
[----:B------:R-:W0:Y:S02]  /*94f0*/  LDC R20, c[0x0][0x148] ;  /* 0x00005200ff147b82 */ /* 0x000e240000000800 */
[----:B------:R-:W-:Y:S01]  /*9500*/  IMAD R6, R4, UR6, RZ ;  /* 0x0000000604067c24 */ /* 0x000fe2000f8e02ff */
[----:B------:R-:W-:Y:S01]  /*9510*/  ISETP.NE.AND.EX P1, PT, RZ, UR11, PT, P1 ;  /* 0x0000000bff007c0c */ /* 0x000fe2000bf25310 */
[----:B------:R-:W-:Y:S01]  /*9520*/  IMAD.WIDE.U32 R4, R7, UR6, R16 ;  /* 0x0000000607047c25 */ /* 0x000fe2000f8e0010 */
[----:B------:R-:W-:-:S03]  /*9530*/  ULDC UR6, c[0x0][0x150] ;  /* 0x0000540000067ab9 */ /* 0x000fc60000000800 */
[----:B------:R-:W-:Y:S02]  /*9540*/  IMAD R7, R7, UR7, R6 ;  /* 0x0000000707077c24 */ /* 0x000fe4000f8e0206 */
[----:B------:R-:W-:Y:S01]  /*9550*/  FMUL R6, R9, UR6 ;  /* 0x0000000609067c20 */ /* 0x000fe20008400000 */
[----:B------:R-:W-:Y:S01]  /*9560*/  ULDC UR6, c[0x0][0x618] ;  /* 0x0001860000067ab9 */ /* 0x000fe20000000800 */
[----:B------:R-:W-:Y:S01]  /*9570*/  ULDC UR7, c[0x0][0x154] ;  /* 0x0000550000077ab9 */ /* 0x000fe20000000800 */
[----:B------:R-:W-:-:S03]  /*9580*/  IMAD.IADD R5, R5, 0x1, R7 ;  /* 0x0000000105057824 */ /* 0x000fc600078e0207 */
[----:B------:R-:W3:Y:S02]  /*9590*/  F2I.U32.TRUNC.NTZ R6, R6 ;  /* 0x0000000600067305 */ /* 0x000ee4000020f000 */
[----:B------:R-:W-:Y:S02]  /*95a0*/  SHF.R.U64 R9, R4, UR6, R5 ;  /* 0x0000000604097c19 */ /* 0x000fe40008001205 */
[----:B-1----:R-:W-:-:S05]  /*95b0*/  I2FP.F32.U32 R4, R13 ;  /* 0x0000000d00047245 */ /* 0x002fca0000201000 */
[----:B------:R-:W-:Y:S01]  /*95c0*/  FMUL R22, R4, UR7 ;  /* 0x0000000704167c20 */ /* 0x000fe20008400000 */
[----:B------:R-:W-:Y:S01]  /*95d0*/  SHF.R.U32.HI R4, RZ, UR6, R5 ;  /* 0x00000006ff047c19 */ /* 0x000fe20008011605 */
[----:B------:R-:W-:-:S03]  /*95e0*/  ULDC UR6, c[0x0][0x658] ;  /* 0x0001960000067ab9 */ /* 0x000fc60000000800 */
[--C-:B------:R-:W-:Y:S01]  /*95f0*/  SHF.R.U64 R21, R9, UR8, R4.reuse ;  /* 0x0000000809157c19 */ /* 0x100fe20008001204 */
[----:B------:R-:W1:Y:S01]  /*9600*/  F2I.U32.TRUNC.NTZ R22, R22 ;  /* 0x0000001600167305 */ /* 0x000e62000020f000 */
[----:B------:R-:W-:Y:S01]  /*9610*/  SHF.R.U32.HI R4, RZ, UR8, R4 ;  /* 0x00000008ff047c19 */ /* 0x000fe20008011604 */
[----:B---3--:R-:W-:-:S03]  /*9620*/  IMAD.MOV R6, RZ, RZ, -R6 ;  /* 0x000000ffff067224 */ /* 0x008fc600078e0a06 */
[----:B------:R-:W-:Y:S01]  /*9630*/  SHF.R.U64 R15, R21, UR6, R4 ;  /* 0x00000006150f7c19 */ /* 0x000fe20008001204 */
[----:B--2---:R-:W-:Y:S01]  /*9640*/  IMAD R14, R25, R6, R14 ;  /* 0x00000006190e7224 */ /* 0x004fe200078e020e */
[----:B------:R-:W-:-:S03]  /*9650*/  SHF.R.U32.HI R23, RZ, UR6, R4 ;  /* 0x00000006ff177c19 */ /* 0x000fc60008011604 */
[----:B------:R-:W-:Y:S02]  /*9660*/  IMAD.MOV.U32 R4, RZ, RZ, R15 ;  /* 0x000000ffff047224 */ /* 0x000fe400078e000f */
[----:B------:R-:W-:Y:S01]  /*9670*/  IMAD.MOV.U32 R5, RZ, RZ, R23 ;  /* 0x000000ffff057224 */ /* 0x000fe200078e0017 */
[----:B-1----:R-:W-:Y:S06]  /*9680*/  @!P1 BRA `(.L_x_237) ;  /* 0x0000000000289947 */ /* 0x002fec0003800000 */
[----:B------:R-:W-:Y:S02]  /*9690*/  ULDC UR6, c[0x0][0x64c] ;  /* 0x0001930000067ab9 */ /* 0x000fe40000000800 */
[----:B------:R-:W-:-:S05]  /*96a0*/  IADD3 R5, P1, R15, UR6, RZ ;  /* 0x000000060f057c10 */ /* 0x000fca000ff3e0ff */
[----:B------:R-:W-:-:S04]  /*96b0*/  IMAD.X R23, RZ, RZ, R23, P1 ;  /* 0x000000ffff177224 */ /* 0x000fc800008e0617 */
[----:B------:R-:W-:-:S04]  /*96c0*/  IMAD.WIDE.U32 R6, R23, UR10, RZ ;  /* 0x0000000a17067c25 */ /* 0x000fc8000f8e00ff */
[----:B------:R-:W-:-:S04]  /*96d0*/  IMAD.WIDE.U32 R6, P1, R5, UR11, R6 ;  /* 0x0000000b05067c25 */ /* 0x000fc8000f820006 */
[----:B------:R-:W-:-:S04]  /*96e0*/  IMAD.WIDE.U32 R4, R5, UR10, RZ ;  /* 0x0000000a05047c25 */ /* 0x000fc8000f8e00ff */
[----:B------:R-:W-:Y:S01]  /*96f0*/  IMAD.MOV.U32 R4, RZ, RZ, R7 ;  /* 0x000000ffff047224 */ /* 0x000fe200078e0007 */
[----:B------:R-:W-:Y:S01]  /*9700*/  IADD3 RZ, P3, R5, R6, RZ ;  /* 0x0000000605ff7210 */ /* 0x000fe20007f7e0ff */
[----:B------:R-:W-:-:S04]  /*9710*/  IMAD.X R5, RZ, RZ, RZ, P1 ;  /* 0x000000ffff057224 */ /* 0x000fc800008e06ff */
[----:B------:R-:W-:-:S08]  /*9720*/  IMAD.WIDE.U32.X R4, R23, UR11, R4, P3 ;  /* 0x0000000b17047c25 */ /* 0x000fd000098e0404 */
.L_x_237:
[----:B------:R-:W-:Y:S01]  /*9730*/  ISETP.NE.AND P1, PT, R2, 0x1, PT ;  /* 0x000000010200780c */ /* 0x000fe20003f25270 */
[----:B------:R-:W-:Y:S01]  /*9740*/  ULDC UR6, c[0x0][0x648] ;  /* 0x0001920000067ab9 */ /* 0x000fe20000000800 */
[----:B------:R-:W-:Y:S01]  /*9750*/  LOP3.LUT R21, R21, UR13, RZ, 0xc0, !PT ;  /* 0x0000000d15157c12 */ /* 0x000fe2000f8ec0ff */
[----:B------:R-:W-:Y:S01]  /*9760*/  IMAD.MOV R22, RZ, RZ, -R22 ;  /* 0x000000ffff167224 */ /* 0x000fe200078e0a16 */
[----:B------:R-:W-:Y:S01]  /*9770*/  SHF.R.U64 R4, R4, UR6, R5 ;  /* 0x0000000604047c19 */ /* 0x000fe20008001205 */
[----:B------:R-:W-:Y:S01]  /*9780*/  ULDC UR6, c[0x0][0x638] ;  /* 0x00018e0000067ab9 */ /* 0x000fe20000000800 */
[----:B------:R-:W-:Y:S01]  /*9790*/  ULDC UR7, c[0x0][0x610] ;  /* 0x0001840000077ab9 */ /* 0x000fe20000000800 */
[----:B------:R-:W-:Y:S02]  /*97a0*/  IMAD.MOV.U32 R5, RZ, RZ, 0x1 ;  /* 0x00000001ff057424 */ /* 0x000fe400078e00ff */
[----:B------:R-:W-:Y:S02]  /*97b0*/  IMAD.MOV R6, RZ, RZ, -R4 ;  /* 0x000000ffff067224 */ /* 0x000fe400078e0a04 */
[----:B------:R-:W-:Y:S01]  /*97c0*/  IMAD R21, R4, UR5, R21 ;  /* 0x0000000504157c24 */ /* 0x000fe2000f8e0215 */
[----:B------:R-:W-:Y:S01]  /*97d0*/  LOP3.LUT R4, R9, UR4, RZ, 0xc0, !PT ;  /* 0x0000000409047c12 */ /* 0x000fe2000f8ec0ff */
[----:B0-----:R-:W-:-:S02]  /*97e0*/  @P1 IMAD R14, R20, R22, R13 ;  /* 0x00000016140e1224 */ /* 0x001fc400078e020d */
[----:B------:R-:W-:Y:S01]  /*97f0*/  IMAD R15, R6, UR6, R15 ;  /* 0x00000006060f7c24 */ /* 0x000fe2000f8e020f */
[----:B------:R-:W-:Y:S01]  /*9800*/  ULDC UR6, c[0x0][0x600] ;  /* 0x0001800000067ab9 */ /* 0x000fe20000000800 */
[----:B------:R-:W-:Y:S02]  /*9810*/  IMAD R14, R21, UR7, R14 ;  /* 0x00000007150e7c24 */ /* 0x000fe4000f8e020e */
[--C-:B------:R-:W-:Y:S01]  /*9820*/  IMAD R15, R15, UR6, R4.reuse ;  /* 0x000000060f0f7c24 */ /* 0x100fe2000f8e0204 */
[----:B------:R-:W-:-:S04]  /*9830*/  PRMT R4, R5, 0x7610, R4 ;  /* 0x0000761005047816 */ /* 0x000fc80000000004 */
[----:B------:R-:W-:Y:S02]  /*9840*/  SEL R20, R15, R14, !P1 ;  /* 0x0000000e0f147207 */ /* 0x000fe40004800000 */
[----:B------:R-:W-:-:S07]  /*9850*/  SEL R13, R14, R15, !P1 ;  /* 0x0000000f0e0d7207 */ /* 0x000fce0004800000 */
.L_x_235:
[----:B------:R-:W-:Y:S05]  /*9860*/  BSYNC B1 ;  /* 0x0000000000017941 */ /* 0x000fea0003800000 */
.L_x_234:
[----:B------:R-:W-:-:S13]  /*9870*/  LOP3.LUT P1, RZ, R4, 0xff, RZ, 0xc0, !PT ;  /* 0x000000ff04ff7812 */ /* 0x000fda000782c0ff */
[----:B------:R-:W-:Y:S05]  /*9880*/  @P1 BRA `(.L_x_238) ;  /* 0xfffffff400141947 */ /* 0x000fea000383ffff */
[----:B------:R-:W-:Y:S05]  /*9890*/  BSYNC B0 ;  /* 0x0000000000007941 */ /* 0x000fea0003800000 */
.L_x_226:
[----:B------:R-:W-:-:S03]  /*98a0*/  UMOV UR6, 0xffffffff ;  /* 0xffffffff00067882 */ /* 0x000fc60000000000 */
[----:B------:R-:W-:Y:S05]  /*98b0*/  BRA.DIV UR6, `(.L_x_239) ;  /* 0x0000000206d07947 */ /* 0x000fea000b800000 */
[----:B------:R-:W-:-:S13]  /*98c0*/  ELECT P6, URZ, PT ;  /* 0x00000000003f782f */ /* 0x000fda00038c0000 */
.L_x_251:
[----:B------:R-:W-:Y:S04]  /*98d0*/  BSSY B0, `(.L_x_240) ;  /* 0x0000019000007945 */ /* 0x000fe80003800000 */
[----:B------:R-:W-:Y:S05]  /*98e0*/  @!P6 BRA `(.L_x_241) ;  /* 0x00000000005ce947 */ /* 0x000fea0003800000 */
[----:B------:R-:W-:-:S04]  /*98f0*/  LOP3.LUT R18, R18, 0x2, RZ, 0xfc, !PT ;  /* 0x0000000212127812 */ /* 0x000fc800078efcff */
[----:B------:R-:W-:-:S13]  /*9900*/  ISETP.NE.AND P0, PT, R18, 0x3, PT ;  /* 0x000000031200780c */ /* 0x000fda0003f05270 */
[----:B------:R-:W-:Y:S05]  /*9910*/  @!P0 BRA `(.L_x_242) ;  /* 0x0000000000048947 */ /* 0x000fea0003800000 */
[----:B------:R-:W-:Y:S01]  /*9920*/  BPT.TRAP 0x1 ;  /* 0x000000040000795c */ /* 0x000fe20000300000 */
.L_x_242:
[----:B------:R-:W0:Y:S01]  /*9930*/  S2R R5, SR_CgaCtaId ;  /* 0x0000000000057919 */ /* 0x000e220000008800 */
[----:B------:R-:W-:Y:S02]  /*9940*/  MOV R2, 0x400 ;  /* 0x0000040000027802 */ /* 0x000fe40000000f00 */
[----:B------:R-:W-:Y:S02]  /*9950*/  SHF.L.U32 R4, R0, 0x1f, RZ ;  /* 0x0000001f00047819 */ /* 0x000fe400000006ff */
[----:B0-----:R-:W-:-:S05]  /*9960*/  LEA R2, R5, R2, 0x18 ;  /* 0x0000000205027211 */ /* 0x001fca00078ec0ff */
[----:B------:R-:W-:-:S04]  /*9970*/  VIADD R2, R2, 0x10 ;  /* 0x0000001002027836 */ /* 0x000fc80000000000 */
[C---:B------:R-:W-:Y:S02]  /*9980*/  IMAD R7, R3.reuse, 0x8, R2 ;  /* 0x0000000803077824 */ /* 0x040fe400078e0202 */
[----:B------:R-:W-:Y:S02]  /*9990*/  VIADD R3, R3, 0x1 ;  /* 0x0000000103037836 */ /* 0x000fe40000000000 */
[----:B------:R-:W0:Y:S03]  /*99a0*/  SYNCS.PHASECHK.TRANS64.TRYWAIT P0, [R7+URZ], R4 ;  /* 0x00000004070075a7 */ /* 0x000e26000800017f */
[----:B------:R-:W-:-:S04]  /*99b0*/  ISETP.NE.AND P1, PT, R3, 0x2, PT ;  /* 0x000000020300780c */ /* 0x000fc80003f25270 */
[----:B------:R-:W-:Y:S02]  /*99c0*/  SEL R5, RZ, 0x1, P1 ;  /* 0x00000001ff057807 */ /* 0x000fe40000800000 */
[----:B------:R-:W-:Y:S02]  /*99d0*/  SEL R3, R3, RZ, P1 ;  /* 0x000000ff03037207 */ /* 0x000fe40000800000 */
[----:B------:R-:W-:Y:S01]  /*99e0*/  LOP3.LUT R0, R0, R5, RZ, 0x3c, !PT ;  /* 0x0000000500007212 */ /* 0x000fe200078e3cff */
[----:B0-----:R-:W-:Y:S06]  /*99f0*/  @!P0 BRA `(.L_x_243) ;  /* 0x0000000000a08947 */ /* 0x001fec0003800000 */
.L_x_252:
[----:B------:R-:W-:Y:S01]  /*9a00*/  IMAD R3, R3, 0x8, R2 ;  /* 0x0000000803037824 */ /* 0x000fe200078e0202 */
[----:B------:R-:W-:-:S07]  /*9a10*/  SHF.L.U32 R0, R0, 0x1f, RZ ;  /* 0x0000001f00007819 */ /* 0x000fce00000006ff */
.L_x_244:
[----:B-1----:R1:W2:Y:S02]  /*9a20*/  SYNCS.PHASECHK.TRANS64.TRYWAIT P0, [R3+URZ], R0 ;  /* 0x00000000030075a7 */ /* 0x0022a4000800017f */
[----:B--2---:R-:W-:Y:S05]  /*9a30*/  @!P0 NANOSLEEP.SYNCS 0x989680 ;  /* 0x009896800000895d */ /* 0x004fea0003900000 */
[----:B------:R-:W2:Y:S02]  /*9a40*/  @!P0 SYNCS.PHASECHK.TRANS64 P0, [R3+URZ], R0 ;  /* 0x00000000030085a7 */ /* 0x000ea4000800007f */
[----:B--2---:R-:W-:Y:S05]  /*9a50*/  @!P0 BRA `(.L_x_244) ;  /* 0xfffffffc00f08947 */ /* 0x004fea000383ffff */
.L_x_241:
[----:B------:R-:W-:Y:S05]  /*9a60*/  BSYNC B0 ;  /* 0x0000000000007941 */ /* 0x000fea0003800000 */
.L_x_240:
[----:B------:R-:W-:Y:S05]  /*9a70*/  EXIT ;  /* 0x000000000000794d */ /* 0x000fea0003800000 */
.L_x_17:
[----:B-1----:R1:W2:Y:S02]  /*9a80*/  SYNCS.PHASECHK.TRANS64.TRYWAIT P1, [R3+URZ], R0 ;  /* 0x00000000030075a7 */ /* 0x0022a4000802017f */
[----:B--2---:R-:W-:Y:S05]  /*9a90*/  @!P1 NANOSLEEP.SYNCS 0x989680 ;  /* 0x009896800000995d */ /* 0x004fea0003900000 */
[----:B------:R-:W2:Y:S02]  /*9aa0*/  @!P1 SYNCS.PHASECHK.TRANS64 P1, [R3+URZ], R0 ;  /* 0x00000000030095a7 */ /* 0x000ea4000802007f */
[----:B--2---:R-:W-:Y:S05]  /*9ab0*/  @!P1 BRA `(.L_x_17) ;  /* 0xfffffffc00f09947 */ /* 0x004fea000383ffff */
[----:B------:R-:W-:Y:S05]  /*9ac0*/  BRA `(.L_x_16) ;  /* 0xffffff7800647947 */ /* 0x000fea000383ffff */
.L_x_22:
[----:B-1----:R-:W-:-:S04]  /*9ad0*/  IMAD.U32 R4, RZ, RZ, UR8 ;  /* 0x00000008ff047e24 */ /* 0x002fc8000f8e00ff */
[----:B------:R1:W2:Y:S03]  /*9ae0*/  SYNCS.PHASECHK.TRANS64.TRYWAIT P1, [R4+URZ], R3 ;  /* 0x00000003040075a7 */ /* 0x0002a6000802017f */
[----:B--2---:R-:W-:Y:S05]  /*9af0*/  @!P1 NANOSLEEP.SYNCS 0x989680 ;  /* 0x009896800000995d */ /* 0x004fea0003900000 */
[----:B------:R-:W2:Y:S02]  /*9b00*/  @!P1 SYNCS.PHASECHK.TRANS64 P1, [R4+URZ], R3 ;  /* 0x00000003040095a7 */ /* 0x000ea4000802007f */
[----:B--2---:R-:W-:Y:S05]  /*9b10*/  @!P1 BRA `(.L_x_22) ;  /* 0xfffffffc00ec9947 */ /* 0x004fea000383ffff */
[----:B------:R-:W-:Y:S05]  /*9b20*/  BRA `(.L_x_21) ;  /* 0xffffff7c00a07947 */ /* 0x000fea000383ffff */
.L_x_227:
[----:B------:R-:W-:Y:S01]  /*9b30*/  BSSY B1, `(.L_x_245) ;  /* 0x0000006000017945 */ /* 0x000fe20003800000 */
[----:B------:R-:W-:-:S07]  /*9b40*/  IMAD.MOV.U32 R15, RZ, RZ, -0x1 ;  /* 0xffffffffff0f7424 */ /* 0x000fce00078e00ff */
[----:B------:R-:W-:Y:S05]  /*9b50*/  WARPSYNC.COLLECTIVE R15, `(.L_x_246) ;  /* 0x000000000f0c7348 */ /* 0x000fea0003c00000 */
[----:B------:R-:W-:Y:S02]  /*9b60*/  ELECT P6, UR62, PT ;  /* 0x00000000003e782f */ /* 0x000fe400038c0000 */
[----:B------:R-:W-:Y:S01]  /*9b70*/  MOV R14, UR62 ;  /* 0x0000003e000e7c02 */ /* 0x000fe20008000f00 */
[----:B------:R-:W-:Y:S10]  /*9b80*/  ENDCOLLECTIVE ;  /* 0x000000000000791b */ /* 0x000ff40003800000 */
.L_x_246:
[----:B------:R-:W-:Y:S05]  /*9b90*/  BSYNC B1 ;  /* 0x0000000000017941 */ /* 0x000fea0003800000 */
.L_x_245:
[----:B------:R-:W-:Y:S05]  /*9ba0*/  BRA `(.L_x_247) ;  /* 0xfffffff000587947 */ /* 0x000fea000383ffff */
.L_x_230:
[----:B0-----:R0:W1:Y:S02]  /*9bb0*/  SYNCS.PHASECHK.TRANS64.TRYWAIT P1, [R14+URZ+0x10], R7 ;  /* 0x000010070e0075a7 */ /* 0x001064000802017f */
[----:B-1----:R-:W-:Y:S05]  /*9bc0*/  @!P1 NANOSLEEP.SYNCS 0x989680 ;  /* 0x009896800000995d */ /* 0x002fea0003900000 */
[----:B------:R-:W1:Y:S02]  /*9bd0*/  @!P1 SYNCS.PHASECHK.TRANS64 P1, [R14+URZ+0x10], R7 ;  /* 0x000010070e0095a7 */ /* 0x000e64000802007f */
[----:B-1----:R-:W-:Y:S05]  /*9be0*/  @!P1 BRA `(.L_x_230) ;  /* 0xfffffffc00f09947 */ /* 0x002fea000383ffff */
[----:B------:R-:W-:Y:S05]  /*9bf0*/  BRA `(.L_x_248) ;  /* 0xfffffff0008c7947 */ /* 0x000fea000383ffff */
.L_x_239:
[----:B------:R-:W-:Y:S01]  /*9c00*/  BSSY B0, `(.L_x_249) ;  /* 0x0000006000007945 */ /* 0x000fe20003800000 */
[----:B------:R-:W-:-:S07]  /*9c10*/  IMAD.MOV.U32 R15, RZ, RZ, -0x1 ;  /* 0xffffffffff0f7424 */ /* 0x000fce00078e00ff */
[----:B------:R-:W-:Y:S05]  /*9c20*/  WARPSYNC.COLLECTIVE R15, `(.L_x_250) ;  /* 0x000000000f0c7348 */ /* 0x000fea0003c00000 */
[----:B------:R-:W-:Y:S02]  /*9c30*/  ELECT P6, UR62, PT ;  /* 0x00000000003e782f */ /* 0x000fe400038c0000 */
[----:B------:R-:W-:Y:S01]  /*9c40*/  MOV R14, UR62 ;  /* 0x0000003e000e7c02 */ /* 0x000fe20008000f00 */
[----:B------:R-:W-:Y:S10]  /*9c50*/  ENDCOLLECTIVE ;  /* 0x000000000000791b */ /* 0x000ff40003800000 */
.L_x_250:
[----:B------:R-:W-:Y:S05]  /*9c60*/  BSYNC B0 ;  /* 0x0000000000007941 */ /* 0x000fea0003800000 */
.L_x_249:
[----:B------:R-:W-:Y:S05]  /*9c70*/  BRA `(.L_x_251) ;  /* 0xfffffffc00147947 */ /* 0x000fea000383ffff */
.L_x_243:
[----:B0-----:R0:W1:Y:S02]  /*9c80*/  SYNCS.PHASECHK.TRANS64.TRYWAIT P0, [R7+URZ], R4 ;  /* 0x00000004070075a7 */ /* 0x001064000800017f */
[----:B-1----:R-:W-:Y:S05]  /*9c90*/  @!P0 NANOSLEEP.SYNCS 0x989680 ;  /* 0x009896800000895d */ /* 0x002fea0003900000 */
[----:B------:R-:W1:Y:S02]  /*9ca0*/  @!P0 SYNCS.PHASECHK.TRANS64 P0, [R7+URZ], R4 ;  /* 0x00000004070085a7 */ /* 0x000e64000800007f */
[----:B-1----:R-:W-:Y:S05]  /*9cb0*/  @!P0 BRA `(.L_x_243) ;  /* 0xfffffffc00f08947 */ /* 0x002fea000383ffff */
[----:B------:R-:W-:Y:S05]  /*9cc0*/  BRA `(.L_x_252) ;  /* 0xfffffffc004c7947 */ /* 0x000fea000383ffff */
.L_x_253:
[----:B------:R-:W-:-:S00]  /*9cd0*/  BRA `(.L_x_253) ;  /* 0xfffffffc00fc7947 */ /* 0x000fc0000383ffff */
[----:B------:R-:W-:-:S00]  /*9ce0*/  NOP ;  /* 0x0000000000007918 */ /* 0x000fc00000000000 */
        /* <DEDUP_REMOVED lines=9> */
.L_x_254:


//--------------------- .nv.global.init           --------------------------
	.section	.nv.global.init,"aw",@progbits
.nv.global.init:
	.type		$str$22,@object
	.size		$str$22,($str$23 - $str$22)
$str$22:
        /*0000*/ 	.byte	0x6b, 0x5f, 0x74, 0x69, 0x6c, 0x65, 0x5f, 0x63, 0x6f, 0x75, 0x6e, 0x74, 0x20, 0x3e, 0x3d, 0x20
        /*0010*/ 	.byte	0x31, 0x00
	.type		$str$23,@object
	.size		$str$23,(__unnamed_1 - $str$23)
$str$23:
        /*0012*/ 	.byte	0x2f, 0x74, 0x6d, 0x70, 0x2f, 0x63, 0x75, 0x74, 0x6c, 0x61, 0x73, 0x73, 0x5f, 0x73, 0x77, 0x65
        /*0022*/ 	.byte	0x65, 0x70, 0x5f, 0x73, 0x72, 0x63, 0x2f, 0x69, 0x6e, 0x63, 0x6c, 0x75, 0x64, 0x65, 0x2f, 0x63
        /*0032*/ 	.byte	0x75, 0x74, 0x6c, 0x61, 0x73, 0x73, 0x2f, 0x67, 0x65, 0x6d, 0x6d, 0x2f, 0x63, 0x6f, 0x6c, 0x6c
        /*0042*/ 	.byte	0x65, 0x63, 0x74, 0x69, 0x76, 0x65, 0x2f, 0x73, 0x6d, 0x39, 0x30, 0x5f, 0x6d, 0x6d, 0x61, 0x5f
        /*0052*/ 	.byte	0x74, 0x6d, 0x61, 0x5f, 0x67, 0x6d, 0x6d, 0x61, 0x5f, 0x73, 0x73, 0x5f, 0x77, 0x61, 0x72, 0x70
        /*0062*/ 	.byte	0x73, 0x70, 0x65, 0x63, 0x69, 0x61, 0x6c, 0x69, 0x7a, 0x65, 0x64, 0x2e, 0x68, 0x70, 0x70, 0x00
	.type		__unnamed_1,@object
	.size		__unnamed_1,(.L_0 - __unnamed_1)
__unnamed_1:
        /*0072*/ 	.byte	0x76, 0x6f, 0x69, 0x64, 0x20, 0x63, 0x75, 0x74, 0x6c, 0x61, 0x73, 0x73, 0x3a, 0x3a, 0x67, 0x65
        /* <DEDUP_REMOVED lines=180> */
        /*0bc2*/ 	.byte	0x74, 0x69, 0x74, 0x79, 0x5d, 0x00
.L_0:


//--------------------- .nv.shared._ZN7cutlass13device_kernelINS_4gemm6kernel13GemmUniversalIN4cute5tupleIJiiiiEEENS1_10collective13CollectiveMmaINS1_34MainloopSm90TmaGmmaWarpSpecializedILi2ENS5_IJNS4_1CILi1EEESB_SB_EEENS1_35KernelTmaWarpSpecializedCooperativeEEENS5_IJNSA_ILi128EEENSA_ILi192EEESF_EEENS_10bfloat16_tENS5_IJlSB_lEEESI_SJ_NS4_8TiledMMAINS4_8MMA_AtomIJNS4_4SM904GMMA28MMA_64x192x16_F32BF16BF16_SSILNSN_5MajorE0ELSP_0ELNSN_7ScaleInE1ELSQ_1EEEEEENS4_6LayoutINS5_IJNSA_ILi2EEESB_SB_EEENS5_IJSB_NSA_ILi0EEESW_EEEEENS5_IJNS4_10UnderscoreESZ_SZ_EEEEENS4_13SM90_TMA_LOADENS4_14ComposedLayoutINS4_7SwizzleILi3ELi4ELi3EEENS4_18smem_ptr_flag_bitsILi16EEENST_INS5_IJNSA_ILi8EEENSA_ILi64EEEEEENS5_IJS19_SB_EEEEEEEvNS4_8identityES12_S1D_vS1E_EENS_8epilogue10collective6detail29Sm90TmaWarpSpecializedAdapterINS1H_15DefaultEpilogueISI_SJ_SJ_NS1G_6thread17LinearCombinationISI_Li1EffLNS1L_9ScaleType4KindE0ELNS_15FloatRoundStyleE2ESI_EENS1_15EpilogueDefaultEEEEEvvEEEEvNT_6ParamsE --------------------------
	.section	.nv.shared._ZN7cutlass13device_kernelINS_4gemm6kernel13GemmUniversalIN4cute5tupleIJiiiiEEENS1_10collective13CollectiveMmaINS1_34MainloopSm90TmaGmmaWarpSpecializedILi2ENS5_IJNS4_1CILi1EEESB_SB_EEENS1_35KernelTmaWarpSpecializedCooperativeEEENS5_IJNSA_ILi128EEENSA_ILi192EEESF_EEENS_10bfloat16_tENS5_IJlSB_lEEESI_SJ_NS4_8TiledMMAINS4_8MMA_AtomIJNS4_4SM904GMMA28MMA_64x192x16_F32BF16BF16_SSILNSN_5MajorE0ELSP_0ELNSN_7ScaleInE1ELSQ_1EEEEEENS4_6LayoutINS5_IJNSA_ILi2EEESB_SB_EEENS5_IJSB_NSA_ILi0EEESW_EEEEENS5_IJNS4_10UnderscoreESZ_SZ_EEEEENS4_13SM90_TMA_LOADENS4_14ComposedLayoutINS4_7SwizzleILi3ELi4ELi3EEENS4_18smem_ptr_flag_bitsILi16EEENST_INS5_IJNSA_ILi8EEENSA_ILi64EEEEEENS5_IJS19_SB_EEEEEEEvNS4_8identityES12_S1D_vS1E_EENS_8epilogue10collective6detail29Sm90TmaWarpSpecializedAdapterINS1H_15DefaultEpilogueISI_SJ_SJ_NS1G_6thread17LinearCombinationISI_Li1EffLNS1L_9ScaleType4KindE0ELNS_15FloatRoundStyleE2ESI_EENS1_15EpilogueDefaultEEEEEvvEEEEvNT_6ParamsE,"aw",@nobits
	.sectionflags	@""
	.align	16
	.zero		1024


//--------------------- .nv.shared.reserved.0     --------------------------
	.section	.nv.shared.reserved.0,"aw",@nobits
	.weak		__nv_reservedSMEM_offset_0_alias
	.size		__nv_reservedSMEM_offset_0_alias, 0, 0
	.other		__nv_reservedSMEM_offset_0_alias,@"STO_CUDA_RESERVED_SHARED STV_DEFAULT"
__nv_reservedSMEM_offset_0_alias:
	.zero		0


//--------------------- .nv.global                --------------------------
	.section	.nv.global,"aw",@nobits
.nv.global:
	.type		_ZN39_INTERNAL_bf540b9c_4_k_cu_ffe40638_91364cute1_E,@object
	.size		_ZN39_INTERNAL_bf540b9c_4_k_cu_ffe40638_91364cute1_E,(_ZN39_INTERNAL_bf540b9c_4_k_cu_ffe40638_91364cuda3std3__45__cpo6cbeginE - _ZN39_INTERNAL_bf540b9c_4_k_cu_ffe40638_91364cute1_E)
_ZN39_INTERNAL_bf540b9c_4_k_cu_ffe40638_91364cute1_E:
	.zero		1
	.type		_ZN39_INTERNAL_bf540b9c_4_k_cu_ffe40638_91364cuda3std3__45__cpo6cbeginE,@object
	.size		_ZN39_INTERNAL_bf540b9c_4_k_cu_ffe40638_91364cuda3std3__45__cpo6cbeginE,(_ZN39_INTERNAL_bf540b9c_4_k_cu_ffe40638_91364cuda3std3__48in_placeE - _ZN39_INTERNAL_bf540b9c_4_k_cu_ffe40638_91364cuda3std3__45__cpo6cbeginE)
_ZN39_INTERNAL_bf540b9c_4_k_cu_ffe40638_91364cuda3std3__45__cpo6cbeginE:
	.zero		1
	.type		_ZN39_INTERNAL_bf540b9c_4_k_cu_ffe40638_91364cuda3std3__48in_placeE,@object
	.size		_ZN39_INTERNAL_bf540b9c_4_k_cu_ffe40638_91364cuda3std3__48in_placeE,(_ZN39_INTERNAL_bf540b9c_4_k_cu_ffe40638_91364cuda3std6ranges3__45__cpo9iter_moveE - _ZN39_INTERNAL_bf540b9c_4_k_cu_ffe40638_91364cuda3std3__48in_placeE)
_ZN39_INTERNAL_bf540b9c_4_k_cu_ffe40638_91364cuda3std3__48in_placeE:
	.zero		1
	.type		_ZN39_INTERNAL_bf540b9c_4_k_cu_ffe40638_91364cuda3std6ranges3__45__cpo9iter_moveE,@object
	.size		_ZN39_INTERNAL_bf540b9c_4_k_cu_ffe40638_91364cuda3std6ranges3__45__cpo9iter_moveE,(_ZN39_INTERNAL_bf540b9c_4_k_cu_ffe40638_91364cuda3std3__45__cpo5beginE - _ZN39_INTERNAL_bf540b9c_4_k_cu_ffe40638_91364cuda3std6ranges3__45__cpo9iter_moveE)
_ZN39_INTERNAL_bf540b9c_4_k_cu_ffe40638_91364cuda3std6ranges3__45__cpo9iter_moveE:
	.zero		1
	.type		_ZN39_INTERNAL_bf540b9c_4_k_cu_ffe40638_91364cuda3std3__45__cpo5beginE,@object
	.size		_ZN39_INTERNAL_bf540b9c_4_k_cu_ffe40638_91364cuda3std3__45__cpo5beginE,(_ZN39_INTERNAL_bf540b9c_4_k_cu_ffe40638_91364cuda3std3__441_GLOBAL__N__bf540b9c_4_k_cu_ffe40638_91366ignoreE - _ZN39_INTERNAL_bf540b9c_4_k_cu_ffe40638_91364cuda3std3__45__cpo5beginE)
_ZN39_INTERNAL_bf540b9c_4_k_cu_ffe40638_91364cuda3std3__45__cpo5beginE:
	.zero		1
	.type		_ZN39_INTERNAL_bf540b9c_4_k_cu_ffe40638_91364cuda3std3__441_GLOBAL__N__bf540b9c_4_k_cu_ffe40638_91366ignoreE,@object
	.size		_ZN39_INTERNAL_bf540b9c_4_k_cu_ffe40638_91364cuda3std3__441_GLOBAL__N__bf540b9c_4_k_cu_ffe40638_91366ignoreE,(_ZN39_INTERNAL_bf540b9c_4_k_cu_ffe40638_91364cute7productE - _ZN39_INTERNAL_bf540b9c_4_k_cu_ffe40638_91364cuda3std3__441_GLOBAL__N__bf540b9c_4_k_cu_ffe40638_91366ignoreE)
_ZN39_INTERNAL_bf540b9c_4_k_cu_ffe40638_91364cuda3std3__441_GLOBAL__N__bf540b9c_4_k_cu_ffe40638_91366ignoreE:
	.zero		1
	.type		_ZN39_INTERNAL_bf540b9c_4_k_cu_ffe40638_91364cute7productE,@object
	.size		_ZN39_INTERNAL_bf540b9c_4_k_cu_ffe40638_91364cute7productE,(_ZN39_INTERNAL_bf540b9c_4_k_cu_ffe40638_91364cuda3std3__45__cpo3endE - _ZN39_INTERNAL_bf540b9c_4_k_cu_ffe40638_91364cute7productE)
_ZN39_INTERNAL_bf540b9c_4_k_cu_ffe40638_91364cute7productE:
	.zero		1
	.type		_ZN39_INTERNAL_bf540b9c_4_k_cu_ffe40638_91364cuda3std3__45__cpo3endE,@object
	.size		_ZN39_INTERNAL_bf540b9c_4_k_cu_ffe40638_91364cuda3std3__45__cpo3endE,(_ZN39_INTERNAL_bf540b9c_4_k_cu_ffe40638_91364cuda3std3__419piecewise_constructE - _ZN39_INTERNAL_bf540b9c_4_k_cu_ffe40638_91364cuda3std3__45__cpo3endE)
_ZN39_INTERNAL_bf540b9c_4_k_cu_ffe40638_91364cuda3std3__45__cpo3endE:
	.zero		1
	.type		_ZN39_INTERNAL_bf540b9c_4_k_cu_ffe40638_91364cuda3std3__419piecewise_constructE,@object
	.size		_ZN39_INTERNAL_bf540b9c_4_k_cu_ffe40638_91364cuda3std3__419piecewise_constructE,(_ZN39_INTERNAL_bf540b9c_4_k_cu_ffe40638_91364cuda3std3__45__cpo4cendE - _ZN39_INTERNAL_bf540b9c_4_k_cu_ffe40638_91364cuda3std3__419piecewise_constructE)
_ZN39_INTERNAL_bf540b9c_4_k_cu_ffe40638_91364cuda3std3__419piecewise_constructE:
	.zero		1
	.type		_ZN39_INTERNAL_bf540b9c_4_k_cu_ffe40638_91364cuda3std3__45__cpo4cendE,@object
	.size		_ZN39_INTERNAL_bf540b9c_4_k_cu_ffe40638_91364cuda3std3__45__cpo4cendE,(_ZN39_INTERNAL_bf540b9c_4_k_cu_ffe40638_91364cuda3std6ranges3__45__cpo4swapE - _ZN39_INTERNAL_bf540b9c_4_k_cu_ffe40638_91364cuda3std3__45__cpo4cendE)
_ZN39_INTERNAL_bf540b9c_4_k_cu_ffe40638_91364cuda3std3__45__cpo4cendE:
	.zero		1
	.type		_ZN39_INTERNAL_bf540b9c_4_k_cu_ffe40638_91364cuda3std6ranges3__45__cpo4swapE,@object
	.size		_ZN39_INTERNAL_bf540b9c_4_k_cu_ffe40638_91364cuda3std6ranges3__45__cpo4swapE,(.L_8 - _ZN39_INTERNAL_bf540b9c_4_k_cu_ffe40638_91364cuda3std6ranges3__45__cpo4swapE)
_ZN39_INTERNAL_bf540b9c_4_k_cu_ffe40638_91364cuda3std6ranges3__45__cpo4swapE:
	.zero		1
.L_8:


//--------------------- .nv.constant0._ZN7cutlass13device_kernelINS_4gemm6kernel13GemmUniversalIN4cute5tupleIJiiiiEEENS1_10collective13CollectiveMmaINS1_34MainloopSm90TmaGmmaWarpSpecializedILi2ENS5_IJNS4_1CILi1EEESB_SB_EEENS1_35KernelTmaWarpSpecializedCooperativeEEENS5_IJNSA_ILi128EEENSA_ILi192EEESF_EEENS_10bfloat16_tENS5_IJlSB_lEEESI_SJ_NS4_8TiledMMAINS4_8MMA_AtomIJNS4_4SM904GMMA28MMA_64x192x16_F32BF16BF16_SSILNSN_5MajorE0ELSP_0ELNSN_7ScaleInE1ELSQ_1EEEEEENS4_6LayoutINS5_IJNSA_ILi2EEESB_SB_EEENS5_IJSB_NSA_ILi0EEESW_EEEEENS5_IJNS4_10UnderscoreESZ_SZ_EEEEENS4_13SM90_TMA_LOADENS4_14ComposedLayoutINS4_7SwizzleILi3ELi4ELi3EEENS4_18smem_ptr_flag_bitsILi16EEENST_INS5_IJNSA_ILi8EEENSA_ILi64EEEEEENS5_IJS19_SB_EEEEEEEvNS4_8identityES12_S1D_vS1E_EENS_8epilogue10collective6detail29Sm90TmaWarpSpecializedAdapterINS1H_15DefaultEpilogueISI_SJ_SJ_NS1G_6thread17LinearCombinationISI_Li1EffLNS1L_9ScaleType4KindE0ELNS_15FloatRoundStyleE2ESI_EENS1_15EpilogueDefaultEEEEEvvEEEEvNT_6ParamsE --------------------------
	.section	.nv.constant0._ZN7cutlass13device_kernelINS_4gemm6kernel13GemmUniversalIN4cute5tupleIJiiiiEEENS1_10collective13CollectiveMmaINS1_34MainloopSm90TmaGmmaWarpSpecializedILi2ENS5_IJNS4_1CILi1EEESB_SB_EEENS1_35KernelTmaWarpSpecializedCooperativeEEENS5_IJNSA_ILi128EEENSA_ILi192EEESF_EEENS_10bfloat16_tENS5_IJlSB_lEEESI_SJ_NS4_8TiledMMAINS4_8MMA_AtomIJNS4_4SM904GMMA28MMA_64x192x16_F32BF16BF16_SSILNSN_5MajorE0ELSP_0ELNSN_7ScaleInE1ELSQ_1EEEEEENS4_6LayoutINS5_IJNSA_ILi2EEESB_SB_EEENS5_IJSB_NSA_ILi0EEESW_EEEEENS5_IJNS4_10UnderscoreESZ_SZ_EEEEENS4_13SM90_TMA_LOADENS4_14ComposedLayoutINS4_7SwizzleILi3ELi4ELi3EEENS4_18smem_ptr_flag_bitsILi16EEENST_INS5_IJNSA_ILi8EEENSA_ILi64EEEEEENS5_IJS19_SB_EEEEEEEvNS4_8identityES12_S1D_vS1E_EENS_8epilogue10collective6detail29Sm90TmaWarpSpecializedAdapterINS1H_15DefaultEpilogueISI_SJ_SJ_NS1G_6thread17LinearCombinationISI_Li1EffLNS1L_9ScaleType4KindE0ELNS_15FloatRoundStyleE2ESI_EENS1_15EpilogueDefaultEEEEEvvEEEEvNT_6ParamsE,"a",@progbits
	.sectionflags	@""
	.align	4
.nv.constant0._ZN7cutlass13device_kernelINS_4gemm6kernel13GemmUniversalIN4cute5tupleIJiiiiEEENS1_10collective13CollectiveMmaINS1_34MainloopSm90TmaGmmaWarpSpecializedILi2ENS5_IJNS4_1CILi1EEESB_SB_EEENS1_35KernelTmaWarpSpecializedCooperativeEEENS5_IJNSA_ILi128EEENSA_ILi192EEESF_EEENS_10bfloat16_tENS5_IJlSB_lEEESI_SJ_NS4_8TiledMMAINS4_8MMA_AtomIJNS4_4SM904GMMA28MMA_64x192x16_F32BF16BF16_SSILNSN_5MajorE0ELSP_0ELNSN_7ScaleInE1ELSQ_1EEEEEENS4_6LayoutINS5_IJNSA_ILi2EEESB_SB_EEENS5_IJSB_NSA_ILi0EEESW_EEEEENS5_IJNS4_10UnderscoreESZ_SZ_EEEEENS4_13SM90_TMA_LOADENS4_14ComposedLayoutINS4_7SwizzleILi3ELi4ELi3EEENS4_18smem_ptr_flag_bitsILi16EEENST_INS5_IJNSA_ILi8EEENSA_ILi64EEEEEENS5_IJS19_SB_EEEEEEEvNS4_8identityES12_S1D_vS1E_EENS_8epilogue10collective6detail29Sm90TmaWarpSpecializedAdapterINS1H_15DefaultEpilogueISI_SJ_SJ_NS1G_6thread17LinearCombinationISI_Li1EffLNS1L_9ScaleType4KindE0ELNS_15FloatRoundStyleE2ESI_EENS1_15EpilogueDefaultEEEEEvvEEEEvNT_6ParamsE:
	.zero		1664


//--------------------- SYMBOLS --------------------------

	.type		.nv.reservedSmem.offset0,@object
	.size		.nv.reservedSmem.offset0,0x4
	.type		__assertfail,@function
